	.target	sm_90a

	.elftype	@"ET_EXEC"


//--------------------- .note.nv.tkinfo           --------------------------
	.section	.note.nv.tkinfo,"",@"SHT_NOTE"
	.sectionflags	@"SHF_NOTE_NV_TKINFO"
	.tkinfo
        /*0018*/ 	.word	0x00000002
        /*0030*/ 	.string	""
        /*0030*/ 	.string	"ptxas"
        /*0030*/ 	.string	"Cuda compilation tools, release 13.0, V13.0.88"
        /*0030*/ 	.string	"Build cuda_13.0.r13.0/compiler.36424714_0"
        /*0030*/ 	.string	"-arch sm_90a -m 64 "



//--------------------- .note.nv.cuinfo           --------------------------
	.section	.note.nv.cuinfo,"",@"SHT_NOTE"
	.sectionflags	@"SHF_NOTE_NV_CUINFO"
        /*0018*/ 	.short	0x0002
        /*001a*/ 	.short	0x005a
        /*001c*/ 	.short	0x0082
	.zero		2


//--------------------- .nv.info                  --------------------------
	.section	.nv.info,"",@"SHT_CUDA_INFO"
	.align	4


	//----- nvinfo : EIATTR_REGCOUNT
	.align		4
        /*0000*/ 	.byte	0x04, 0x2f
        /*0002*/ 	.short	(.L_15 - .L_14)
	.align		4
.L_14:
        /*0004*/ 	.word	index@(_ZN7cutlass13device_kernelINS_4gemm6kernel13GemmUniversalIN4cute5tupleIJiiiiEEENS1_10collective13CollectiveMmaINS1_34MainloopSm90TmaGmmaWarpSpecializedILi6ENS5_IJNS4_1CILi1EEESB_SB_EEENS1_35KernelTmaWarpSpecializedCooperativeEEENS5_IJNSA_ILi128EEENSA_ILi16EEESF_EEENS_10bfloat16_tENS5_IJlSB_lEEESI_SJ_NS4_8TiledMMAINS4_8MMA_AtomIJNS4_4SM904GMMA27MMA_64x16x16_F32BF16BF16_SSILNSN_5MajorE0ELSP_0ELNSN_7ScaleInE1ELSQ_1EEEEEENS4_6LayoutINS5_IJNSA_ILi2EEESB_SB_EEENS5_IJSB_NSA_ILi0EEESW_EEEEENS5_IJNS4_10UnderscoreESZ_SZ_EEEEENS4_13SM90_TMA_LOADENS4_14ComposedLayoutINS4_7SwizzleILi3ELi4ELi3EEENS4_18smem_ptr_flag_bitsILi16EEENST_INS5_IJNSA_ILi8EEENSA_ILi64EEEEEENS5_IJS19_SB_EEEEEEEvNS4_8identityES12_S1D_vS1E_EENS_8epilogue10collective6detail29Sm90TmaWarpSpecializedAdapterINS1H_15DefaultEpilogueISI_SJ_SJ_NS1G_6thread17LinearCombinationISI_Li1EffLNS1L_9ScaleType4KindE0ELNS_15FloatRoundStyleE2ESI_EENS1_15EpilogueDefaultEEEEEvvEEEEvNT_6ParamsE)
        /*0008*/ 	.word	0x000000a8


	//----- nvinfo : EIATTR_FRAME_SIZE
	.align		4
.L_15:
        /*000c*/ 	.byte	0x04, 0x11
        /*000e*/ 	.short	(.L_17 - .L_16)
	.align		4
.L_16:
        /*0010*/ 	.word	index@(_ZN7cutlass13device_kernelINS_4gemm6kernel13GemmUniversalIN4cute5tupleIJiiiiEEENS1_10collective13CollectiveMmaINS1_34MainloopSm90TmaGmmaWarpSpecializedILi6ENS5_IJNS4_1CILi1EEESB_SB_EEENS1_35KernelTmaWarpSpecializedCooperativeEEENS5_IJNSA_ILi128EEENSA_ILi16EEESF_EEENS_10bfloat16_tENS5_IJlSB_lEEESI_SJ_NS4_8TiledMMAINS4_8MMA_AtomIJNS4_4SM904GMMA27MMA_64x16x16_F32BF16BF16_SSILNSN_5MajorE0ELSP_0ELNSN_7ScaleInE1ELSQ_1EEEEEENS4_6LayoutINS5_IJNSA_ILi2EEESB_SB_EEENS5_IJSB_NSA_ILi0EEESW_EEEEENS5_IJNS4_10UnderscoreESZ_SZ_EEEEENS4_13SM90_TMA_LOADENS4_14ComposedLayoutINS4_7SwizzleILi3ELi4ELi3EEENS4_18smem_ptr_flag_bitsILi16EEENST_INS5_IJNSA_ILi8EEENSA_ILi64EEEEEENS5_IJS19_SB_EEEEEEEvNS4_8identityES12_S1D_vS1E_EENS_8epilogue10collective6detail29Sm90TmaWarpSpecializedAdapterINS1H_15DefaultEpilogueISI_SJ_SJ_NS1G_6thread17LinearCombinationISI_Li1EffLNS1L_9ScaleType4KindE0ELNS_15FloatRoundStyleE2ESI_EENS1_15EpilogueDefaultEEEEEvvEEEEvNT_6ParamsE)
        /*0014*/ 	.word	0x00000000


	//----- nvinfo : EIATTR_MIN_STACK_SIZE
	.align		4
.L_17:
        /*0018*/ 	.byte	0x04, 0x12
        /*001a*/ 	.short	(.L_19 - .L_18)
	.align		4
.L_18:
        /*001c*/ 	.word	index@(_ZN7cutlass13device_kernelINS_4gemm6kernel13GemmUniversalIN4cute5tupleIJiiiiEEENS1_10collective13CollectiveMmaINS1_34MainloopSm90TmaGmmaWarpSpecializedILi6ENS5_IJNS4_1CILi1EEESB_SB_EEENS1_35KernelTmaWarpSpecializedCooperativeEEENS5_IJNSA_ILi128EEENSA_ILi16EEESF_EEENS_10bfloat16_tENS5_IJlSB_lEEESI_SJ_NS4_8TiledMMAINS4_8MMA_AtomIJNS4_4SM904GMMA27MMA_64x16x16_F32BF16BF16_SSILNSN_5MajorE0ELSP_0ELNSN_7ScaleInE1ELSQ_1EEEEEENS4_6LayoutINS5_IJNSA_ILi2EEESB_SB_EEENS5_IJSB_NSA_ILi0EEESW_EEEEENS5_IJNS4_10UnderscoreESZ_SZ_EEEEENS4_13SM90_TMA_LOADENS4_14ComposedLayoutINS4_7SwizzleILi3ELi4ELi3EEENS4_18smem_ptr_flag_bitsILi16EEENST_INS5_IJNSA_ILi8EEENSA_ILi64EEEEEENS5_IJS19_SB_EEEEEEEvNS4_8identityES12_S1D_vS1E_EENS_8epilogue10collective6detail29Sm90TmaWarpSpecializedAdapterINS1H_15DefaultEpilogueISI_SJ_SJ_NS1G_6thread17LinearCombinationISI_Li1EffLNS1L_9ScaleType4KindE0ELNS_15FloatRoundStyleE2ESI_EENS1_15EpilogueDefaultEEEEEvvEEEEvNT_6ParamsE)
        /*0020*/ 	.word	0x00000000
.L_19:


//--------------------- .nv.compat                --------------------------
	.section	.nv.compat,"",@"SHT_CUDA_COMPAT_INFO"
	.align	4
        /*0000*/ 	.byte	0x02, 0x09, 0x01, 0x00, 0x02, 0x02, 0x04, 0x00, 0x02, 0x05, 0x05, 0x00, 0x03, 0x07, 0x01, 0x01
        /*0010*/ 	.byte	0x02, 0x03, 0x01, 0x00, 0x02, 0x06, 0x01, 0x00, 0x04, 0x0b, 0x08, 0x00, 0x00, 0x00, 0x00, 0x00
        /*0020*/ 	.byte	0x00, 0x00, 0x00, 0x00


//--------------------- .nv.info._ZN7cutlass13device_kernelINS_4gemm6kernel13GemmUniversalIN4cute5tupleIJiiiiEEENS1_10collective13CollectiveMmaINS1_34MainloopSm90TmaGmmaWarpSpecializedILi6ENS5_IJNS4_1CILi1EEESB_SB_EEENS1_35KernelTmaWarpSpecializedCooperativeEEENS5_IJNSA_ILi128EEENSA_ILi16EEESF_EEENS_10bfloat16_tENS5_IJlSB_lEEESI_SJ_NS4_8TiledMMAINS4_8MMA_AtomIJNS4_4SM904GMMA27MMA_64x16x16_F32BF16BF16_SSILNSN_5MajorE0ELSP_0ELNSN_7ScaleInE1ELSQ_1EEEEEENS4_6LayoutINS5_IJNSA_ILi2EEESB_SB_EEENS5_IJSB_NSA_ILi0EEESW_EEEEENS5_IJNS4_10UnderscoreESZ_SZ_EEEEENS4_13SM90_TMA_LOADENS4_14ComposedLayoutINS4_7SwizzleILi3ELi4ELi3EEENS4_18smem_ptr_flag_bitsILi16EEENST_INS5_IJNSA_ILi8EEENSA_ILi64EEEEEENS5_IJS19_SB_EEEEEEEvNS4_8identityES12_S1D_vS1E_EENS_8epilogue10collective6detail29Sm90TmaWarpSpecializedAdapterINS1H_15DefaultEpilogueISI_SJ_SJ_NS1G_6thread17LinearCombinationISI_Li1EffLNS1L_9ScaleType4KindE0ELNS_15FloatRoundStyleE2ESI_EENS1_15EpilogueDefaultEEEEEvvEEEEvNT_6ParamsE --------------------------
	.section	.nv.info._ZN7cutlass13device_kernelINS_4gemm6kernel13GemmUniversalIN4cute5tupleIJiiiiEEENS1_10collective13CollectiveMmaINS1_34MainloopSm90TmaGmmaWarpSpecializedILi6ENS5_IJNS4_1CILi1EEESB_SB_EEENS1_35KernelTmaWarpSpecializedCooperativeEEENS5_IJNSA_ILi128EEENSA_ILi16EEESF_EEENS_10bfloat16_tENS5_IJlSB_lEEESI_SJ_NS4_8TiledMMAINS4_8MMA_AtomIJNS4_4SM904GMMA27MMA_64x16x16_F32BF16BF16_SSILNSN_5MajorE0ELSP_0ELNSN_7ScaleInE1ELSQ_1EEEEEENS4_6LayoutINS5_IJNSA_ILi2EEESB_SB_EEENS5_IJSB_NSA_ILi0EEESW_EEEEENS5_IJNS4_10UnderscoreESZ_SZ_EEEEENS4_13SM90_TMA_LOADENS4_14ComposedLayoutINS4_7SwizzleILi3ELi4ELi3EEENS4_18smem_ptr_flag_bitsILi16EEENST_INS5_IJNSA_ILi8EEENSA_ILi64EEEEEENS5_IJS19_SB_EEEEEEEvNS4_8identityES12_S1D_vS1E_EENS_8epilogue10collective6detail29Sm90TmaWarpSpecializedAdapterINS1H_15DefaultEpilogueISI_SJ_SJ_NS1G_6thread17LinearCombinationISI_Li1EffLNS1L_9ScaleType4KindE0ELNS_15FloatRoundStyleE2ESI_EENS1_15EpilogueDefaultEEEEEvvEEEEvNT_6ParamsE,"",@"SHT_CUDA_INFO"
	.sectionflags	@""
	.align	4


	//----- nvinfo : EIATTR_CUDA_API_VERSION
	.align		4
        /*0000*/ 	.byte	0x04, 0x37
        /*0002*/ 	.short	(.L_21 - .L_20)
.L_20:
        /*0004*/ 	.word	0x00000082


	//----- nvinfo : EIATTR_KPARAM_INFO
	.align		4
.L_21:
        /*0008*/ 	.byte	0x04, 0x17
        /*000a*/ 	.short	(.L_23 - .L_22)
.L_22:
        /*000c*/ 	.word	0x00000000
        /*0010*/ 	.short	0x0000
        /*0012*/ 	.short	0x0070
        /*0014*/ 	.byte	0x00, 0xf0, 0x01, 0x10


	//----- nvinfo : EIATTR_SPARSE_MMA_MASK
	.align		4
.L_23:
        /*0018*/ 	.byte	0x03, 0x50
        /*001a*/ 	.short	0x0000


	//----- nvinfo : EIATTR_MAXREG_COUNT
	.align		4
        /*001c*/ 	.byte	0x03, 0x1b
        /*001e*/ 	.short	0x00a8


	//----- nvinfo : EIATTR_NUM_BARRIERS
	.align		4
        /*0020*/ 	.byte	0x02, 0x4c
        /*0022*/ 	.byte	0x01
	.zero		1


	//----- nvinfo : EIATTR_EXTERNS
	.align		4
        /*0024*/ 	.byte	0x04, 0x0f
        /*0026*/ 	.short	(.L_25 - .L_24)


	//   ....[0]....
	.align		4
.L_24:
        /*0028*/ 	.word	index@(__assertfail)


	//----- nvinfo : EIATTR_MERCURY_ISA_VERSION
	.align		4
.L_25:
        /*002c*/ 	.byte	0x03, 0x5f
        /*002e*/ 	.short	0x0101


	//----- nvinfo : EIATTR_INT_WARP_WIDE_INSTR_OFFSETS
	.align		4
        /*0030*/ 	.byte	0x04, 0x31
        /*0032*/ 	.short	(.L_27 - .L_26)


	//   ....[0]....
.L_26:
        /*0034*/ 	.word	0x000003f0


	//   ....[1]....
        /*0038*/ 	.word	0x00000400


	//   ....[2]....
        /*003c*/ 	.word	0x00000520


	//----- nvinfo : EIATTR_COOP_GROUP_MASK_REGIDS
	.align		4
.L_27:
        /*0040*/ 	.byte	0x04, 0x29
        /*0042*/ 	.short	(.L_29 - .L_28)


	//   ....[0]....
.L_28:
        /*0044*/ 	.word	0xffffffff


	//   ....[1]....
        /*0048*/ 	.word	0xffffffff


	//   ....[2]....
        /*004c*/ 	.word	0xffffffff


	//   ....[3]....
        /*0050*/ 	.word	0xffffffff


	//   ....[4]....
        /*0054*/ 	.word	0xffffffff


	//----- nvinfo : EIATTR_COOP_GROUP_INSTR_OFFSETS
	.align		4
.L_29:
        /*0058*/ 	.byte	0x04, 0x28
        /*005a*/ 	.short	(.L_31 - .L_30)


	//   ....[0]....
.L_30:
        /*005c*/ 	.word	0x00000060


	//   ....[1]....
        /*0060*/ 	.word	0x00000070


	//   ....[2]....
        /*0064*/ 	.word	0x00000130


	//   ....[3]....
        /*0068*/ 	.word	0x00000300


	//   ....[4]....
        /*006c*/ 	.word	0x000011e0


	//----- nvinfo : EIATTR_REG_RECONFIG
	.align		4
.L_31:
        /*0070*/ 	.byte	0x01, 0x54
	.zero		2


	//----- nvinfo : EIATTR_SYSCALL_OFFSETS
	.align		4
        /*0074*/ 	.byte	0x04, 0x46
        /*0076*/ 	.short	(.L_33 - .L_32)


	//   ....[0]....
.L_32:
        /*0078*/ 	.word	0x000013d0


	//----- nvinfo : EIATTR_MBARRIER_INSTR_OFFSETS
	.align		4
.L_33:
        /*007c*/ 	.byte	0x04, 0x39
        /*007e*/ 	.short	(.L_35 - .L_34)


	//   ....[0]....
.L_34:
        /*0080*/ 	.word	0x00000230
        /*0084*/ 	.word	0x000000ff
        /*0088*/ 	.word	0x00000000
        /*008c*/ 	.short	0x0100
        /*008e*/ 	.byte	0x08
	.zero		1


	//   ....[1]....
        /*0090*/ 	.word	0x00000240
        /*0094*/ 	.word	0x000000ff
        /*0098*/ 	.word	0x00000030
        /*009c*/ 	.short	0x0100
        /*009e*/ 	.byte	0x08
	.zero		1


	//   ....[2]....
        /*00a0*/ 	.word	0x00000250
        /*00a4*/ 	.word	0x000000ff
        /*00a8*/ 	.word	0x00000008
        /*00ac*/ 	.short	0x0100
        /*00ae*/ 	.byte	0x08
	.zero		1


	//   ....[3]....
        /*00b0*/ 	.word	0x00000260
        /*00b4*/ 	.word	0x000000ff
        /*00b8*/ 	.word	0x00000038
        /*00bc*/ 	.short	0x0100
        /*00be*/ 	.byte	0x08
	.zero		1


	//   ....[4]....
        /*00c0*/ 	.word	0x00000270
        /*00c4*/ 	.word	0x000000ff
        /*00c8*/ 	.word	0x00000010
        /*00cc*/ 	.short	0x0100
        /*00ce*/ 	.byte	0x08
	.zero		1


	//   ....[5]....
        /*00d0*/ 	.word	0x00000280
        /*00d4*/ 	.word	0x000000ff
        /*00d8*/ 	.word	0x00000040
        /*00dc*/ 	.short	0x0100
        /*00de*/ 	.byte	0x08
	.zero		1


	//   ....[6]....
        /*00e0*/ 	.word	0x00000290
        /*00e4*/ 	.word	0x000000ff
        /*00e8*/ 	.word	0x00000018
        /*00ec*/ 	.short	0x0100
        /*00ee*/ 	.byte	0x08
	.zero		1


	//   ....[7]....
        /*00f0*/ 	.word	0x000002a0
        /*00f4*/ 	.word	0x000000ff
        /*00f8*/ 	.word	0x00000048
        /*00fc*/ 	.short	0x0100
        /*00fe*/ 	.byte	0x08
	.zero		1


	//   ....[8]....
        /*0100*/ 	.word	0x000002b0
        /*0104*/ 	.word	0x000000ff
        /*0108*/ 	.word	0x00000020
        /*010c*/ 	.short	0x0100
        /*010e*/ 	.byte	0x08
	.zero		1


	//   ....[9]....
        /*0110*/ 	.word	0x000002c0
        /*0114*/ 	.word	0x000000ff
        /*0118*/ 	.word	0x00000050
        /*011c*/ 	.short	0x0100
        /*011e*/ 	.byte	0x08
	.zero		1


	//   ....[10]....
        /*0120*/ 	.word	0x000002d0
        /*0124*/ 	.word	0x000000ff
        /*0128*/ 	.word	0x00000028
        /*012c*/ 	.short	0x0100
        /*012e*/ 	.byte	0x08
	.zero		1


	//   ....[11]....
        /*0130*/ 	.word	0x000002e0
        /*0134*/ 	.word	0x000000ff
        /*0138*/ 	.word	0x00000058
        /*013c*/ 	.short	0x0100
        /*013e*/ 	.byte	0x08
	.zero		1


	//   ....[12]....
        /*0140*/ 	.word	0x000005a0
        /*0144*/ 	.word	0x000000ff
        /*0148*/ 	.word	0x00000070
        /*014c*/ 	.short	0x0100
        /*014e*/ 	.byte	0x08
	.zero		1


	//   ....[13]....
        /*0150*/ 	.word	0x00000600
        /*0154*/ 	.word	0x000000ff
        /*0158*/ 	.word	0x00000078
        /*015c*/ 	.short	0x0100
        /*015e*/ 	.byte	0x08
	.zero		1


	//   ....[14]....
        /*0160*/ 	.word	0x00001450
        /*0164*/ 	.word	0x00000003
        /*0168*/ 	.word	0x00000000
        /*016c*/ 	.short	0x010a
        /*016e*/ 	.byte	0x3f
	.zero		1


	//   ....[15]....
        /*0170*/ 	.word	0x000014b0
        /*0174*/ 	.word	0x00000003
        /*0178*/ 	.word	0x00000000
        /*017c*/ 	.short	0x010a
        /*017e*/ 	.byte	0x3f
	.zero		1


	//   ....[16]....
        /*0180*/ 	.word	0x000019c0
        /*0184*/ 	.word	0x000000ff
        /*0188*/ 	.word	0x00000000
        /*018c*/ 	.short	0x010a
        /*018e*/ 	.byte	0x08
	.zero		1


	//   ....[17]....
        /*0190*/ 	.word	0x00001a00
        /*0194*/ 	.word	0x000000ff
        /*0198*/ 	.word	0x00000000
        /*019c*/ 	.short	0x010a
        /*019e*/ 	.byte	0x08
	.zero		1


	//   ....[18]....
        /*01a0*/ 	.word	0x00001e20
        /*01a4*/ 	.word	0x000000ff
        /*01a8*/ 	.word	0x00000000
        /*01ac*/ 	.short	0x0101
        /*01ae*/ 	.byte	0x07
	.zero		1


	//   ....[19]....
        /*01b0*/ 	.word	0x00002000
        /*01b4*/ 	.word	0x000000ff
        /*01b8*/ 	.word	0x00000000
        /*01bc*/ 	.short	0x0101
        /*01be*/ 	.byte	0x06
	.zero		1


	//   ....[20]....
        /*01c0*/ 	.word	0x00003c20
        /*01c4*/ 	.word	0x0000000e
        /*01c8*/ 	.word	0x00000030
        /*01cc*/ 	.short	0x010a
        /*01ce*/ 	.byte	0x3f
	.zero		1


	//   ....[21]....
        /*01d0*/ 	.word	0x00004070
        /*01d4*/ 	.word	0x00000005
        /*01d8*/ 	.word	0x00000078
        /*01dc*/ 	.short	0x0101
        /*01de*/ 	.byte	0x3f
	.zero		1


	//   ....[22]....
        /*01e0*/ 	.word	0x000047b0
        /*01e4*/ 	.word	0x00000007
        /*01e8*/ 	.word	0x00000000
        /*01ec*/ 	.short	0x010a
        /*01ee*/ 	.byte	0x3f
	.zero		1


	//   ....[23]....
        /*01f0*/ 	.word	0x00004830
        /*01f4*/ 	.word	0x00000008
        /*01f8*/ 	.word	0x00000000
        /*01fc*/ 	.short	0x010a
        /*01fe*/ 	.byte	0x3f
	.zero		1


	//   ....[24]....
        /*0200*/ 	.word	0x000048c0
        /*0204*/ 	.word	0x00000009
        /*0208*/ 	.word	0x00000000
        /*020c*/ 	.short	0x010a
        /*020e*/ 	.byte	0x3f
	.zero		1


	//   ....[25]....
        /*0210*/ 	.word	0x00004950
        /*0214*/ 	.word	0x00000008
        /*0218*/ 	.word	0x00000000
        /*021c*/ 	.short	0x010a
        /*021e*/ 	.byte	0x3f
	.zero		1


	//   ....[26]....
        /*0220*/ 	.word	0x000049e0
        /*0224*/ 	.word	0x0000000b
        /*0228*/ 	.word	0x00000000
        /*022c*/ 	.short	0x010a
        /*022e*/ 	.byte	0x3f
	.zero		1


	//   ....[27]....
        /*0230*/ 	.word	0x00004a70
        /*0234*/ 	.word	0x00000003
        /*0238*/ 	.word	0x00000000
        /*023c*/ 	.short	0x010a
        /*023e*/ 	.byte	0x3f
	.zero		1


	//   ....[28]....
        /*0240*/ 	.word	0x00004ad0
        /*0244*/ 	.word	0x00000003
        /*0248*/ 	.word	0x00000000
        /*024c*/ 	.short	0x010a
        /*024e*/ 	.byte	0x3f
	.zero		1


	//   ....[29]....
        /*0250*/ 	.word	0x00004b30
        /*0254*/ 	.word	0x00000003
        /*0258*/ 	.word	0x00000000
        /*025c*/ 	.short	0x010a
        /*025e*/ 	.byte	0x3f
	.zero		1


	//   ....[30]....
        /*0260*/ 	.word	0x00004c00
        /*0264*/ 	.word	0x0000000e
        /*0268*/ 	.word	0x00000030
        /*026c*/ 	.short	0x010a
        /*026e*/ 	.byte	0x3f
	.zero		1


	//   ....[31]....
        /*0270*/ 	.word	0x00004cd0
        /*0274*/ 	.word	0x00000007
        /*0278*/ 	.word	0x00000000
        /*027c*/ 	.short	0x010a
        /*027e*/ 	.byte	0x3f
	.zero		1


	//   ....[32]....
        /*0280*/ 	.word	0x00004d20
        /*0284*/ 	.word	0x00000008
        /*0288*/ 	.word	0x00000000
        /*028c*/ 	.short	0x010a
        /*028e*/ 	.byte	0x3f
	.zero		1


	//   ....[33]....
        /*0290*/ 	.word	0x00004d70
        /*0294*/ 	.word	0x00000009
        /*0298*/ 	.word	0x00000000
        /*029c*/ 	.short	0x010a
        /*029e*/ 	.byte	0x3f
	.zero		1


	//   ....[34]....
        /*02a0*/ 	.word	0x00004dc0
        /*02a4*/ 	.word	0x00000008
        /*02a8*/ 	.word	0x00000000
        /*02ac*/ 	.short	0x010a
        /*02ae*/ 	.byte	0x3f
	.zero		1


	//   ....[35]....
        /*02b0*/ 	.word	0x00004e10
        /*02b4*/ 	.word	0x0000000b
        /*02b8*/ 	.word	0x00000000
        /*02bc*/ 	.short	0x010a
        /*02be*/ 	.byte	0x3f
	.zero		1


	//----- nvinfo : EIATTR_NUM_MBARRIERS
	.align		4
.L_35:
        /*02c0*/ 	.byte	0x03, 0x38
        /*02c2*/ 	.short	0x000e


	//----- nvinfo : EIATTR_EXIT_INSTR_OFFSETS
	.align		4
        /*02c4*/ 	.byte	0x04, 0x1c
        /*02c6*/ 	.short	(.L_37 - .L_36)


	//   ....[0]....
.L_36:
        /*02c8*/ 	.word	0x000006a0


	//   ....[1]....
        /*02cc*/ 	.word	0x00000f60


	//   ....[2]....
        /*02d0*/ 	.word	0x00003300


	//   ....[3]....
        /*02d4*/ 	.word	0x00003930


	//   ....[4]....
        /*02d8*/ 	.word	0x00004ac0


	//----- nvinfo : EIATTR_MAX_THREADS
	.align		4
.L_37:
        /*02dc*/ 	.byte	0x04, 0x05
        /*02de*/ 	.short	(.L_39 - .L_38)
.L_38:
        /*02e0*/ 	.word	0x00000180
        /*02e4*/ 	.word	0x00000001
        /*02e8*/ 	.word	0x00000001


	//----- nvinfo : EIATTR_CRS_STACK_SIZE
	.align		4
.L_39:
        /*02ec*/ 	.byte	0x04, 0x1e
        /*02ee*/ 	.short	(.L_41 - .L_40)
.L_40:
        /*02f0*/ 	.word	0x00000000


	//----- nvinfo : EIATTR_CBANK_PARAM_SIZE
	.align		4
.L_41:
        /*02f4*/ 	.byte	0x03, 0x19
        /*02f6*/ 	.short	0x0470


	//----- nvinfo : EIATTR_PARAM_CBANK
	.align		4
        /*02f8*/ 	.byte	0x04, 0x0a
        /*02fa*/ 	.short	(.L_43 - .L_42)
	.align		4
.L_42:
        /*02fc*/ 	.word	index@(.nv.constant0._ZN7cutlass13device_kernelINS_4gemm6kernel13GemmUniversalIN4cute5tupleIJiiiiEEENS1_10collective13CollectiveMmaINS1_34MainloopSm90TmaGmmaWarpSpecializedILi6ENS5_IJNS4_1CILi1EEESB_SB_EEENS1_35KernelTmaWarpSpecializedCooperativeEEENS5_IJNSA_ILi128EEENSA_ILi16EEESF_EEENS_10bfloat16_tENS5_IJlSB_lEEESI_SJ_NS4_8TiledMMAINS4_8MMA_AtomIJNS4_4SM904GMMA27MMA_64x16x16_F32BF16BF16_SSILNSN_5MajorE0ELSP_0ELNSN_7ScaleInE1ELSQ_1EEEEEENS4_6LayoutINS5_IJNSA_ILi2EEESB_SB_EEENS5_IJSB_NSA_ILi0EEESW_EEEEENS5_IJNS4_10UnderscoreESZ_SZ_EEEEENS4_13SM90_TMA_LOADENS4_14ComposedLayoutINS4_7SwizzleILi3ELi4ELi3EEENS4_18smem_ptr_flag_bitsILi16EEENST_INS5_IJNSA_ILi8EEENSA_ILi64EEEEEENS5_IJS19_SB_EEEEEEEvNS4_8identityES12_S1D_vS1E_EENS_8epilogue10collective6detail29Sm90TmaWarpSpecializedAdapterINS1H_15DefaultEpilogueISI_SJ_SJ_NS1G_6thread17LinearCombinationISI_Li1EffLNS1L_9ScaleType4KindE0ELNS_15FloatRoundStyleE2ESI_EENS1_15EpilogueDefaultEEEEEvvEEEEvNT_6ParamsE)
        /*0300*/ 	.short	0x0210
        /*0302*/ 	.short	0x0470


	//----- nvinfo : EIATTR_SW_WAR
	.align		4
.L_43:
        /*0304*/ 	.byte	0x04, 0x36
        /*0306*/ 	.short	(.L_45 - .L_44)
.L_44:
        /*0308*/ 	.word	0x00000008
.L_45:


//--------------------- .nv.callgraph             --------------------------
	.section	.nv.callgraph,"",@"SHT_CUDA_CALLGRAPH"
	.align	4
	.sectionentsize	8
	.align		4
        /*0000*/ 	.word	0x00000000
	.align		4
        /*0004*/ 	.word	0xffffffff
	.align		4
        /*0008*/ 	.word	index@(_ZN7cutlass13device_kernelINS_4gemm6kernel13GemmUniversalIN4cute5tupleIJiiiiEEENS1_10collective13CollectiveMmaINS1_34MainloopSm90TmaGmmaWarpSpecializedILi6ENS5_IJNS4_1CILi1EEESB_SB_EEENS1_35KernelTmaWarpSpecializedCooperativeEEENS5_IJNSA_ILi128EEENSA_ILi16EEESF_EEENS_10bfloat16_tENS5_IJlSB_lEEESI_SJ_NS4_8TiledMMAINS4_8MMA_AtomIJNS4_4SM904GMMA27MMA_64x16x16_F32BF16BF16_SSILNSN_5MajorE0ELSP_0ELNSN_7ScaleInE1ELSQ_1EEEEEENS4_6LayoutINS5_IJNSA_ILi2EEESB_SB_EEENS5_IJSB_NSA_ILi0EEESW_EEEEENS5_IJNS4_10UnderscoreESZ_SZ_EEEEENS4_13SM90_TMA_LOADENS4_14ComposedLayoutINS4_7SwizzleILi3ELi4ELi3EEENS4_18smem_ptr_flag_bitsILi16EEENST_INS5_IJNSA_ILi8EEENSA_ILi64EEEEEENS5_IJS19_SB_EEEEEEEvNS4_8identityES12_S1D_vS1E_EENS_8epilogue10collective6detail29Sm90TmaWarpSpecializedAdapterINS1H_15DefaultEpilogueISI_SJ_SJ_NS1G_6thread17LinearCombinationISI_Li1EffLNS1L_9ScaleType4KindE0ELNS_15FloatRoundStyleE2ESI_EENS1_15EpilogueDefaultEEEEEvvEEEEvNT_6ParamsE)
	.align		4
        /*000c*/ 	.word	index@(__assertfail)
	.align		4
        /*0010*/ 	.word	0x00000000
	.align		4
        /*0014*/ 	.word	0xfffffffe
	.align		4
        /*0018*/ 	.word	0x00000000
	.align		4
        /*001c*/ 	.word	0xfffffffd
	.align		4
        /*0020*/ 	.word	0x00000000
	.align		4
        /*0024*/ 	.word	0xfffffffc


//--------------------- .nv.constant4             --------------------------
	.section	.nv.constant4,"a",@progbits
	.align	8
	.align		8
.nv.constant4:
        /*0000*/ 	.dword	__assertfail
	.align		8
        /*0008*/ 	.dword	__unnamed_1
	.align		8
        /*0010*/ 	.dword	_ZN39_INTERNAL_d03dcc4d_4_k_cu_75483408_35354cuda3std3__45__cpo5beginE
	.align		8
        /*0018*/ 	.dword	_ZN39_INTERNAL_d03dcc4d_4_k_cu_75483408_35354cuda3std3__45__cpo3endE
	.align		8
        /*0020*/ 	.dword	_ZN39_INTERNAL_d03dcc4d_4_k_cu_75483408_35354cuda3std3__45__cpo6cbeginE
	.align		8
        /*0028*/ 	.dword	_ZN39_INTERNAL_d03dcc4d_4_k_cu_75483408_35354cuda3std3__45__cpo4cendE
	.align		8
        /*0030*/ 	.dword	_ZN39_INTERNAL_d03dcc4d_4_k_cu_75483408_35354cuda3std3__441_GLOBAL__N__d03dcc4d_4_k_cu_75483408_35356ignoreE
	.align		8
        /*0038*/ 	.dword	_ZN39_INTERNAL_d03dcc4d_4_k_cu_75483408_35354cuda3std3__419piecewise_constructE
	.align		8
        /*0040*/ 	.dword	_ZN39_INTERNAL_d03dcc4d_4_k_cu_75483408_35354cuda3std3__48in_placeE
	.align		8
        /*0048*/ 	.dword	_ZN39_INTERNAL_d03dcc4d_4_k_cu_75483408_35354cuda3std6ranges3__45__cpo4swapE
	.align		8
        /*0050*/ 	.dword	_ZN39_INTERNAL_d03dcc4d_4_k_cu_75483408_35354cuda3std6ranges3__45__cpo9iter_moveE
	.align		8
        /*0058*/ 	.dword	_ZN39_INTERNAL_d03dcc4d_4_k_cu_75483408_35354cute7productE
	.align		8
        /*0060*/ 	.dword	_ZN39_INTERNAL_d03dcc4d_4_k_cu_75483408_35354cute1_E
	.align		8
        /*0068*/ 	.dword	$str$22
	.align		8
        /*0070*/ 	.dword	$str$23


//--------------------- .text._ZN7cutlass13device_kernelINS_4gemm6kernel13GemmUniversalIN4cute5tupleIJiiiiEEENS1_10collective13CollectiveMmaINS1_34MainloopSm90TmaGmmaWarpSpecializedILi6ENS5_IJNS4_1CILi1EEESB_SB_EEENS1_35KernelTmaWarpSpecializedCooperativeEEENS5_IJNSA_ILi128EEENSA_ILi16EEESF_EEENS_10bfloat16_tENS5_IJlSB_lEEESI_SJ_NS4_8TiledMMAINS4_8MMA_AtomIJNS4_4SM904GMMA27MMA_64x16x16_F32BF16BF16_SSILNSN_5MajorE0ELSP_0ELNSN_7ScaleInE1ELSQ_1EEEEEENS4_6LayoutINS5_IJNSA_ILi2EEESB_SB_EEENS5_IJSB_NSA_ILi0EEESW_EEEEENS5_IJNS4_10UnderscoreESZ_SZ_EEEEENS4_13SM90_TMA_LOADENS4_14ComposedLayoutINS4_7SwizzleILi3ELi4ELi3EEENS4_18smem_ptr_flag_bitsILi16EEENST_INS5_IJNSA_ILi8EEENSA_ILi64EEEEEENS5_IJS19_SB_EEEEEEEvNS4_8identityES12_S1D_vS1E_EENS_8epilogue10collective6detail29Sm90TmaWarpSpecializedAdapterINS1H_15DefaultEpilogueISI_SJ_SJ_NS1G_6thread17LinearCombinationISI_Li1EffLNS1L_9ScaleType4KindE0ELNS_15FloatRoundStyleE2ESI_EENS1_15EpilogueDefaultEEEEEvvEEEEvNT_6ParamsE --------------------------
	.section	.text._ZN7cutlass13device_kernelINS_4gemm6kernel13GemmUniversalIN4cute5tupleIJiiiiEEENS1_10collective13CollectiveMmaINS1_34MainloopSm90TmaGmmaWarpSpecializedILi6ENS5_IJNS4_1CILi1EEESB_SB_EEENS1_35KernelTmaWarpSpecializedCooperativeEEENS5_IJNSA_ILi128EEENSA_ILi16EEESF_EEENS_10bfloat16_tENS5_IJlSB_lEEESI_SJ_NS4_8TiledMMAINS4_8MMA_AtomIJNS4_4SM904GMMA27MMA_64x16x16_F32BF16BF16_SSILNSN_5MajorE0ELSP_0ELNSN_7ScaleInE1ELSQ_1EEEEEENS4_6LayoutINS5_IJNSA_ILi2EEESB_SB_EEENS5_IJSB_NSA_ILi0EEESW_EEEEENS5_IJNS4_10UnderscoreESZ_SZ_EEEEENS4_13SM90_TMA_LOADENS4_14ComposedLayoutINS4_7SwizzleILi3ELi4ELi3EEENS4_18smem_ptr_flag_bitsILi16EEENST_INS5_IJNSA_ILi8EEENSA_ILi64EEEEEENS5_IJS19_SB_EEEEEEEvNS4_8identityES12_S1D_vS1E_EENS_8epilogue10collective6detail29Sm90TmaWarpSpecializedAdapterINS1H_15DefaultEpilogueISI_SJ_SJ_NS1G_6thread17LinearCombinationISI_Li1EffLNS1L_9ScaleType4KindE0ELNS_15FloatRoundStyleE2ESI_EENS1_15EpilogueDefaultEEEEEvvEEEEvNT_6ParamsE,"ax",@progbits
	.align	128
.text._ZN7cutlass13device_kernelINS_4gemm6kernel13GemmUniversalIN4cute5tupleIJiiiiEEENS1_10collective13CollectiveMmaINS1_34MainloopSm90TmaGmmaWarpSpecializedILi6ENS5_IJNS4_1CILi1EEESB_SB_EEENS1_35KernelTmaWarpSpecializedCooperativeEEENS5_IJNSA_ILi128EEENSA_ILi16EEESF_EEENS_10bfloat16_tENS5_IJlSB_lEEESI_SJ_NS4_8TiledMMAINS4_8MMA_AtomIJNS4_4SM904GMMA27MMA_64x16x16_F32BF16BF16_SSILNSN_5MajorE0ELSP_0ELNSN_7ScaleInE1ELSQ_1EEEEEENS4_6LayoutINS5_IJNSA_ILi2EEESB_SB_EEENS5_IJSB_NSA_ILi0EEESW_EEEEENS5_IJNS4_10UnderscoreESZ_SZ_EEEEENS4_13SM90_TMA_LOADENS4_14ComposedLayoutINS4_7SwizzleILi3ELi4ELi3EEENS4_18smem_ptr_flag_bitsILi16EEENST_INS5_IJNSA_ILi8EEENSA_ILi64EEEEEENS5_IJS19_SB_EEEEEEEvNS4_8identityES12_S1D_vS1E_EENS_8epilogue10collective6detail29Sm90TmaWarpSpecializedAdapterINS1H_15DefaultEpilogueISI_SJ_SJ_NS1G_6thread17LinearCombinationISI_Li1EffLNS1L_9ScaleType4KindE0ELNS_15FloatRoundStyleE2ESI_EENS1_15EpilogueDefaultEEEEEvvEEEEvNT_6ParamsE:
        .type           _ZN7cutlass13device_kernelINS_4gemm6kernel13GemmUniversalIN4cute5tupleIJiiiiEEENS1_10collective13CollectiveMmaINS1_34MainloopSm90TmaGmmaWarpSpecializedILi6ENS5_IJNS4_1CILi1EEESB_SB_EEENS1_35KernelTmaWarpSpecializedCooperativeEEENS5_IJNSA_ILi128EEENSA_ILi16EEESF_EEENS_10bfloat16_tENS5_IJlSB_lEEESI_SJ_NS4_8TiledMMAINS4_8MMA_AtomIJNS4_4SM904GMMA27MMA_64x16x16_F32BF16BF16_SSILNSN_5MajorE0ELSP_0ELNSN_7ScaleInE1ELSQ_1EEEEEENS4_6LayoutINS5_IJNSA_ILi2EEESB_SB_EEENS5_IJSB_NSA_ILi0EEESW_EEEEENS5_IJNS4_10UnderscoreESZ_SZ_EEEEENS4_13SM90_TMA_LOADENS4_14ComposedLayoutINS4_7SwizzleILi3ELi4ELi3EEENS4_18smem_ptr_flag_bitsILi16EEENST_INS5_IJNSA_ILi8EEENSA_ILi64EEEEEENS5_IJS19_SB_EEEEEEEvNS4_8identityES12_S1D_vS1E_EENS_8epilogue10collective6detail29Sm90TmaWarpSpecializedAdapterINS1H_15DefaultEpilogueISI_SJ_SJ_NS1G_6thread17LinearCombinationISI_Li1EffLNS1L_9ScaleType4KindE0ELNS_15FloatRoundStyleE2ESI_EENS1_15EpilogueDefaultEEEEEvvEEEEvNT_6ParamsE,@function
        .size           _ZN7cutlass13device_kernelINS_4gemm6kernel13GemmUniversalIN4cute5tupleIJiiiiEEENS1_10collective13CollectiveMmaINS1_34MainloopSm90TmaGmmaWarpSpecializedILi6ENS5_IJNS4_1CILi1EEESB_SB_EEENS1_35KernelTmaWarpSpecializedCooperativeEEENS5_IJNSA_ILi128EEENSA_ILi16EEESF_EEENS_10bfloat16_tENS5_IJlSB_lEEESI_SJ_NS4_8TiledMMAINS4_8MMA_AtomIJNS4_4SM904GMMA27MMA_64x16x16_F32BF16BF16_SSILNSN_5MajorE0ELSP_0ELNSN_7ScaleInE1ELSQ_1EEEEEENS4_6LayoutINS5_IJNSA_ILi2EEESB_SB_EEENS5_IJSB_NSA_ILi0EEESW_EEEEENS5_IJNS4_10UnderscoreESZ_SZ_EEEEENS4_13SM90_TMA_LOADENS4_14ComposedLayoutINS4_7SwizzleILi3ELi4ELi3EEENS4_18smem_ptr_flag_bitsILi16EEENST_INS5_IJNSA_ILi8EEENSA_ILi64EEEEEENS5_IJS19_SB_EEEEEEEvNS4_8identityES12_S1D_vS1E_EENS_8epilogue10collective6detail29Sm90TmaWarpSpecializedAdapterINS1H_15DefaultEpilogueISI_SJ_SJ_NS1G_6thread17LinearCombinationISI_Li1EffLNS1L_9ScaleType4KindE0ELNS_15FloatRoundStyleE2ESI_EENS1_15EpilogueDefaultEEEEEvvEEEEvNT_6ParamsE,(.L_x_86 - _ZN7cutlass13device_kernelINS_4gemm6kernel13GemmUniversalIN4cute5tupleIJiiiiEEENS1_10collective13CollectiveMmaINS1_34MainloopSm90TmaGmmaWarpSpecializedILi6ENS5_IJNS4_1CILi1EEESB_SB_EEENS1_35KernelTmaWarpSpecializedCooperativeEEENS5_IJNSA_ILi128EEENSA_ILi16EEESF_EEENS_10bfloat16_tENS5_IJlSB_lEEESI_SJ_NS4_8TiledMMAINS4_8MMA_AtomIJNS4_4SM904GMMA27MMA_64x16x16_F32BF16BF16_SSILNSN_5MajorE0ELSP_0ELNSN_7ScaleInE1ELSQ_1EEEEEENS4_6LayoutINS5_IJNSA_ILi2EEESB_SB_EEENS5_IJSB_NSA_ILi0EEESW_EEEEENS5_IJNS4_10UnderscoreESZ_SZ_EEEEENS4_13SM90_TMA_LOADENS4_14ComposedLayoutINS4_7SwizzleILi3ELi4ELi3EEENS4_18smem_ptr_flag_bitsILi16EEENST_INS5_IJNSA_ILi8EEENSA_ILi64EEEEEENS5_IJS19_SB_EEEEEEEvNS4_8identityES12_S1D_vS1E_EENS_8epilogue10collective6detail29Sm90TmaWarpSpecializedAdapterINS1H_15DefaultEpilogueISI_SJ_SJ_NS1G_6thread17LinearCombinationISI_Li1EffLNS1L_9ScaleType4KindE0ELNS_15FloatRoundStyleE2ESI_EENS1_15EpilogueDefaultEEEEEvvEEEEvNT_6ParamsE)
        .other          _ZN7cutlass13device_kernelINS_4gemm6kernel13GemmUniversalIN4cute5tupleIJiiiiEEENS1_10collective13CollectiveMmaINS1_34MainloopSm90TmaGmmaWarpSpecializedILi6ENS5_IJNS4_1CILi1EEESB_SB_EEENS1_35KernelTmaWarpSpecializedCooperativeEEENS5_IJNSA_ILi128EEENSA_ILi16EEESF_EEENS_10bfloat16_tENS5_IJlSB_lEEESI_SJ_NS4_8TiledMMAINS4_8MMA_AtomIJNS4_4SM904GMMA27MMA_64x16x16_F32BF16BF16_SSILNSN_5MajorE0ELSP_0ELNSN_7ScaleInE1ELSQ_1EEEEEENS4_6LayoutINS5_IJNSA_ILi2EEESB_SB_EEENS5_IJSB_NSA_ILi0EEESW_EEEEENS5_IJNS4_10UnderscoreESZ_SZ_EEEEENS4_13SM90_TMA_LOADENS4_14ComposedLayoutINS4_7SwizzleILi3ELi4ELi3EEENS4_18smem_ptr_flag_bitsILi16EEENST_INS5_IJNSA_ILi8EEENSA_ILi64EEEEEENS5_IJS19_SB_EEEEEEEvNS4_8identityES12_S1D_vS1E_EENS_8epilogue10collective6detail29Sm90TmaWarpSpecializedAdapterINS1H_15DefaultEpilogueISI_SJ_SJ_NS1G_6thread17LinearCombinationISI_Li1EffLNS1L_9ScaleType4KindE0ELNS_15FloatRoundStyleE2ESI_EENS1_15EpilogueDefaultEEEEEvvEEEEvNT_6ParamsE,@"STO_CUDA_ENTRY STV_DEFAULT"
_ZN7cutlass13device_kernelINS_4gemm6kernel13GemmUniversalIN4cute5tupleIJiiiiEEENS1_10collective13CollectiveMmaINS1_34MainloopSm90TmaGmmaWarpSpecializedILi6ENS5_IJNS4_1CILi1EEESB_SB_EEENS1_35KernelTmaWarpSpecializedCooperativeEEENS5_IJNSA_ILi128EEENSA_ILi16EEESF_EEENS_10bfloat16_tENS5_IJlSB_lEEESI_SJ_NS4_8TiledMMAINS4_8MMA_AtomIJNS4_4SM904GMMA27MMA_64x16x16_F32BF16BF16_SSILNSN_5MajorE0ELSP_0ELNSN_7ScaleInE1ELSQ_1EEEEEENS4_6LayoutINS5_IJNSA_ILi2EEESB_SB_EEENS5_IJSB_NSA_ILi0EEESW_EEEEENS5_IJNS4_10UnderscoreESZ_SZ_EEEEENS4_13SM90_TMA_LOADENS4_14ComposedLayoutINS4_7SwizzleILi3ELi4ELi3EEENS4_18smem_ptr_flag_bitsILi16EEENST_INS5_IJNSA_ILi8EEENSA_ILi64EEEEEENS5_IJS19_SB_EEEEEEEvNS4_8identityES12_S1D_vS1E_EENS_8epilogue10collective6detail29Sm90TmaWarpSpecializedAdapterINS1H_15DefaultEpilogueISI_SJ_SJ_NS1G_6thread17LinearCombinationISI_Li1EffLNS1L_9ScaleType4KindE0ELNS_15FloatRoundStyleE2ESI_EENS1_15EpilogueDefaultEEEEEvvEEEEvNT_6ParamsE:
[----:B------:R-:W0:Y:S01]  /*0000*/  LDC R1, c[0x0][0x28] ;  /* 0x00000a00ff017b82 */ /* 0x000e220000000800 */
[----:B------:R-:W1:Y:S01]  /*0010*/  S2R R2, SR_TID.X ;  /* 0x0000000000027919 */ /* 0x000e620000002100 */
[----:B------:R-:W-:Y:S01]  /*0020*/  ELECT P0, URZ, PT ;  /* 0x00000000003f782f */ /* 0x000fe20003800000 */
[----:B------:R-:W-:Y:S01]  /*0030*/  BSSY B0, `(.L_x_0) ;  /* 0x000000f000007945 */ /* 0x000fe20003800000 */
[--C-:B-1----:R-:W-:Y:S02]  /*0040*/  SHF.R.U32.HI R0, RZ, 0x5, R2.reuse ;  /* 0x00000005ff007819 */ /* 0x102fe40000011602 */
[----:B------:R-:W-:-:S03]  /*0050*/  SHF.R.U32.HI R7, RZ, 0x7, R2 ;  /* 0x00000007ff077819 */ /* 0x000fc60000011602 */
[----:B------:R-:W1:Y:S04]  /*0060*/  SHFL.IDX PT, R3, R0, RZ, 0x1f ;  /* 0x00001fff00037589 */ /* 0x000e6800000e0000 */
[----:B------:R2:W3:Y:S01]  /*0070*/  SHFL.IDX PT, R10, R7, RZ, 0x1f ;  /* 0x00001fff070a7589 */ /* 0x0004e200000e0000 */
[----:B-1----:R-:W-:-:S13]  /*0080*/  ISETP.NE.OR P0, PT, R3, RZ, !P0 ;  /* 0x000000ff0300720c */ /* 0x002fda0004705670 */
[----:B0-23--:R-:W-:Y:S05]  /*0090*/  @P0 BRA `(.L_x_1) ;  /* 0x0000000000200947 */ /* 0x00dfea0003800000 */
[----:B------:R-:W-:Y:S02]  /*00a0*/  ULDC.64 UR4, c[0x0][0x198] ;  /* 0x0000660000047ab9 */ /* 0x000fe40000000a00 */
[----:B------:R-:W-:Y:S02]  /*00b0*/  UIADD3 UR6, UP0, UR4, 0xf0, URZ ;  /* 0x000000f004067890 */ /* 0x000fe4000ff1e03f */
[----:B------:R-:W-:Y:S02]  /*00c0*/  UIADD3 UR4, UP1, UR4, 0x1f0, URZ ;  /* 0x000001f004047890 */ /* 0x000fe4000ff3e03f */
[----:B------:R-:W-:Y:S02]  /*00d0*/  UIADD3.X UR7, URZ, UR5, URZ, UP0, !UPT ;  /* 0x000000053f077290 */ /* 0x000fe400087fe43f */
[----:B------:R-:W-:-:S07]  /*00e0*/  UIADD3.X UR5, URZ, UR5, URZ, UP1, !UPT ;  /* 0x000000053f057290 */ /* 0x000fce0008ffe43f */
[----:B------:R0:W-:Y:S02]  /*00f0*/  UTMACCTL.PF [UR6] ;  /* 0x00000000060079b9 */ /* 0x0001e40008040000 */
[----:B------:R0:W-:Y:S02]  /*0100*/  UTMACCTL.PF [UR4] ;  /* 0x00000000040079b9 */ /* 0x0001e40008040000 */
[----:B0-----:R-:W-:Y:S01]  /*0110*/  NOP ;  /* 0x0000000000007918 */ /* 0x001fe20000000000 */
.L_x_1:
[----:B------:R-:W-:Y:S05]  /*0120*/  BSYNC B0 ;  /* 0x0000000000007941 */ /* 0x000fea0003800000 */
.L_x_0:
[----:B------:R-:W0:Y:S02]  /*0130*/  SHFL.IDX PT, R4, R0, RZ, 0x1f ;  /* 0x00001fff00047589 */ /* 0x000e2400000e0000 */
[----:B0-----:R-:W-:-:S13]  /*0140*/  ISETP.NE.AND P0, PT, R4, RZ, PT ;  /* 0x000000ff0400720c */ /* 0x001fda0003f05270 */
[----:B------:R-:W-:Y:S05]  /*0150*/  @P0 BRA `(.L_x_2) ;  /* 0x0000000000680947 */ /* 0x000fea0003800000 */
[----:B------:R-:W0:Y:S01]  /*0160*/  S2UR UR8, SR_CgaCtaId ;  /* 0x00000000000879c3 */ /* 0x000e220000008800 */
[----:B------:R-:W-:Y:S01]  /*0170*/  UMOV UR4, 0x400 ;  /* 0x0000040000047882 */ /* 0x000fe20000000000 */
[----:B------:R-:W-:Y:S01]  /*0180*/  UMOV UR5, 0x1 ;  /* 0x0000000100057882 */ /* 0x000fe20000000000 */
[----:B------:R-:W-:Y:S01]  /*0190*/  UMOV UR6, 0x100 ;  /* 0x0000010000067882 */ /* 0x000fe20000000000 */
[----:B------:R-:W-:Y:S01]  /*01a0*/  ELECT P0, URZ, PT ;  /* 0x00000000003f782f */ /* 0x000fe20003800000 */
[----:B------:R-:W-:-:S04]  /*01b0*/  UIADD3 UR6, -UR6, 0x100000, URZ ;  /* 0x0010000006067890 */ /* 0x000fc8000fffe13f */
[----:B------:R-:W-:Y:S02]  /*01c0*/  USHF.L.U32 UR7, UR6, 0xb, URZ ;  /* 0x0000000b06077899 */ /* 0x000fe4000800063f */
[----:B------:R-:W-:Y:S02]  /*01d0*/  USHF.L.U32 UR6, UR6, 0x1, URZ ;  /* 0x0000000106067899 */ /* 0x000fe4000800063f */
[----:B0-----:R-:W-:Y:S02]  /*01e0*/  ULEA UR8, UR8, UR4, 0x18 ;  /* 0x0000000408087291 */ /* 0x001fe4000f8ec03f */
[----:B------:R-:W-:-:S04]  /*01f0*/  UIADD3 UR4, -UR5, 0x100000, URZ ;  /* 0x0010000005047890 */ /* 0x000fc8000fffe13f */
[----:B------:R-:W-:Y:S02]  /*0200*/  USHF.L.U32 UR5, UR4, 0xb, URZ ;  /* 0x0000000b04057899 */ /* 0x000fe4000800063f */
[----:B------:R-:W-:Y:S01]  /*0210*/  USHF.L.U32 UR4, UR4, 0x1, URZ ;  /* 0x0000000104047899 */ /* 0x000fe2000800063f */
[----:B------:R-:W0:Y:S11]  /*0220*/  FENCE.VIEW.ASYNC.S ;  /* 0x00000000000073c6 */ /* 0x000e360000000000 */
[----:B0-----:R0:W1:Y:S01]  /*0230*/  SYNCS.EXCH.64 URZ, [UR8], UR4 ;  /* 0x00000004083f75b2 */ /* 0x0010620008000100 */
[----:B------:R0:W2:Y:S01]  /*0240*/  SYNCS.EXCH.64 URZ, [UR8+0x30], UR6 ;  /* 0x00003006083f75b2 */ /* 0x0000a20008000100 */
[----:B------:R0:W3:Y:S01]  /*0250*/  SYNCS.EXCH.64 URZ, [UR8+0x8], UR4 ;  /* 0x00000804083f75b2 */ /* 0x0000e20008000100 */
[----:B------:R0:W4:Y:S01]  /*0260*/  SYNCS.EXCH.64 URZ, [UR8+0x38], UR6 ;  /* 0x00003806083f75b2 */ /* 0x0001220008000100 */
[----:B------:R0:W0:Y:S01]  /*0270*/  SYNCS.EXCH.64 URZ, [UR8+0x10], UR4 ;  /* 0x00001004083f75b2 */ /* 0x0000220008000100 */
[----:B------:R0:W0:Y:S01]  /*0280*/  SYNCS.EXCH.64 URZ, [UR8+0x40], UR6 ;  /* 0x00004006083f75b2 */ /* 0x0000220008000100 */
[----:B------:R0:W0:Y:S01]  /*0290*/  SYNCS.EXCH.64 URZ, [UR8+0x18], UR4 ;  /* 0x00001804083f75b2 */ /* 0x0000220008000100 */
[----:B------:R0:W0:Y:S01]  /*02a0*/  SYNCS.EXCH.64 URZ, [UR8+0x48], UR6 ;  /* 0x00004806083f75b2 */ /* 0x0000220008000100 */
[----:B------:R0:W0:Y:S01]  /*02b0*/  SYNCS.EXCH.64 URZ, [UR8+0x20], UR4 ;  /* 0x00002004083f75b2 */ /* 0x0000220008000100 */
[----:B------:R0:W0:Y:S01]  /*02c0*/  SYNCS.EXCH.64 URZ, [UR8+0x50], UR6 ;  /* 0x00005006083f75b2 */ /* 0x0000220008000100 */
[----:B------:R0:W0:Y:S01]  /*02d0*/  SYNCS.EXCH.64 URZ, [UR8+0x28], UR4 ;  /* 0x00002804083f75b2 */ /* 0x0000220008000100 */
[----:B------:R0:W0:Y:S01]  /*02e0*/  SYNCS.EXCH.64 URZ, [UR8+0x58], UR6 ;  /* 0x00005806083f75b2 */ /* 0x0000220008000100 */
[----:B------:R-:W-:Y:S01]  /*02f0*/  NOP ;  /* 0x0000000000007918 */ /* 0x000fe20000000000 */
.L_x_2:
[----:B------:R-:W5:Y:S01]  /*0300*/  SHFL.IDX PT, R0, R0, RZ, 0x1f ;  /* 0x00001fff00007589 */ /* 0x000f6200000e0000 */
[----:B------:R-:W-:Y:S01]  /*0310*/  ELECT P0, URZ, PT ;  /* 0x00000000003f782f */ /* 0x000fe20003800000 */
[----:B------:R-:W1:Y:S01]  /*0320*/  LDC R19, c[0x0][0x65c] ;  /* 0x00019700ff137b82 */ /* 0x000e620000000800 */
[----:B0-----:R-:W-:Y:S01]  /*0330*/  UMOV UR4, 0x20 ;  /* 0x0000002000047882 */ /* 0x001fe20000000000 */
[----:B------:R-:W0:Y:S01]  /*0340*/  S2R R6, SR_CTAID.Y ;  /* 0x0000000000067919 */ /* 0x000e220000002600 */
[----:B------:R-:W-:Y:S01]  /*0350*/  NOP ;  /* 0x0000000000007918 */ /* 0x000fe20000000000 */
[----:B------:R-:W-:Y:S01]  /*0360*/  ISETP.NE.AND P2, PT, R10, RZ, PT ;  /* 0x000000ff0a00720c */ /* 0x000fe20003f45270 */
[----:B------:R-:W-:Y:S01]  /*0370*/  NOP ;  /* 0x0000000000007918 */ /* 0x000fe20000000000 */
[----:B------:R-:W2:Y:S01]  /*0380*/  S2R R4, SR_CTAID.X ;  /* 0x0000000000047919 */ /* 0x000ea20000002500 */
[----:B------:R-:W-:Y:S01]  /*0390*/  IMAD.MOV.U32 R5, RZ, RZ, RZ ;  /* 0x000000ffff057224 */ /* 0x000fe200078e00ff */
[----:B-----5:R-:W-:-:S02]  /*03a0*/  ISETP.NE.OR P0, PT, R0, RZ, !P0 ;  /* 0x000000ff0000720c */ /* 0x020fc40004705670 */
[----:B-1----:R-:W-:-:S04]  /*03b0*/  ISETP.NE.AND P3, PT, R19, 0x1, PT ;  /* 0x000000011300780c */ /* 0x002fc80003f65270 */
[----:B------:R-:W-:Y:S02]  /*03c0*/  P2R R0, PR, RZ, 0x8 ;  /* 0x00000008ff007803 */ /* 0x000fe40000000000 */
[----:B------:R-:W-:-:S04]  /*03d0*/  SHF.R.S32.HI R0, RZ, 0x1f, R3 ;  /* 0x0000001fff007819 */ /* 0x000fc80000011403 */
[----:B------:R-:W-:Y:S01]  /*03e0*/  LEA.HI R0, R0, R3, RZ, 0x2 ;  /* 0x0000000300007211 */ /* 0x000fe200078f10ff */
[----:B------:R-:W-:Y:S01]  /*03f0*/  VOTEU.ALL UP0, P0 ;  /* 0x00000000003f7886 */ /* 0x000fe20000000000 */
[----:B------:R-:W-:Y:S01]  /*0400*/  VOTEU.ALL UP1, P0 ;  /* 0x00000000003f7886 */ /* 0x000fe20000020000 */
[----:B------:R-:W2:Y:S01]  /*0410*/  @P3 LDC R17, c[0x0][0x10] ;  /* 0x00000400ff113b82 */ /* 0x000ea20000000800 */
[----:B------:R-:W-:Y:S01]  /*0420*/  LOP3.LUT R0, R0, 0xfffffffc, RZ, 0xc0, !PT ;  /* 0xfffffffc00007812 */ /* 0x000fe200078ec0ff */
[----:B0-----:R-:W-:Y:S01]  /*0430*/  @P3 IMAD.MOV.U32 R8, RZ, RZ, R6 ;  /* 0x000000ffff083224 */ /* 0x001fe200078e0006 */
[----:B------:R-:W-:Y:S01]  /*0440*/  @!UP0 UMOV UR6, 0x400 ;  /* 0x0000040000068882 */ /* 0x000fe20000000000 */
[----:B------:R-:W-:-:S04]  /*0450*/  @!UP0 UIADD3 UR4, -UR4, 0x100000, URZ ;  /* 0x0010000004048890 */ /* 0x000fc8000fffe13f */
[----:B------:R-:W-:Y:S02]  /*0460*/  @!UP0 USHF.L.U32 UR5, UR4, 0xb, URZ ;  /* 0x0000000b04058899 */ /* 0x000fe4000800063f */
[----:B------:R-:W-:Y:S01]  /*0470*/  @!UP0 USHF.L.U32 UR4, UR4, 0x1, URZ ;  /* 0x0000000104048899 */ /* 0x000fe2000800063f */
[----:B------:R-:W-:Y:S02]  /*0480*/  @P3 IMAD.MOV.U32 R9, RZ, RZ, RZ ;  /* 0x000000ffff093224 */ /* 0x000fe400078e00ff */
[----:B------:R-:W-:Y:S01]  /*0490*/  IMAD.IADD R0, R3, 0x1, -R0 ;  /* 0x0000000103007824 */ /* 0x000fe200078e0a00 */
[----:B------:R-:W0:Y:S01]  /*04a0*/  @!UP0 S2UR UR7, SR_CgaCtaId ;  /* 0x00000000000789c3 */ /* 0x000e220000008800 */
[----:B------:R-:W-:-:S03]  /*04b0*/  @P3 IMAD.MOV.U32 R3, RZ, RZ, RZ ;  /* 0x000000ffff033224 */ /* 0x000fc600078e00ff */
[----:B------:R-:W-:-:S04]  /*04c0*/  ISETP.NE.AND P1, PT, R0, 0x3, PT ;  /* 0x000000030000780c */ /* 0x000fc80003f25270 */
[----:B------:R-:W1:Y:S01]  /*04d0*/  @!P3 LDC R11, c[0x0][0xc] ;  /* 0x00000300ff0bbb82 */ /* 0x000e620000000800 */
[----:B--2---:R-:W-:-:S04]  /*04e0*/  @P3 IMAD.WIDE.U32 R16, R4, R17, R8 ;  /* 0x0000001104103225 */ /* 0x004fc800078e0008 */
[----:B------:R-:W-:Y:S01]  /*04f0*/  @P3 IMAD.IADD R17, R17, 0x1, R3 ;  /* 0x0000000111113824 */ /* 0x000fe200078e0203 */
[----:B------:R-:W-:Y:S01]  /*0500*/  LOP3.LUT R3, R2, 0x7f, RZ, 0xc0, !PT ;  /* 0x0000007f02037812 */ /* 0x000fe200078ec0ff */
[----:B0-----:R-:W-:Y:S01]  /*0510*/  @!UP0 ULEA UR8, UR7, UR6, 0x18 ;  /* 0x0000000607088291 */ /* 0x001fe2000f8ec03f */
[----:B------:R-:W-:Y:S02]  /*0520*/  VOTEU.ALL UP0, P0 ;  /* 0x00000000003f7886 */ /* 0x000fe40000000000 */
[----:B------:R-:W-:Y:S01]  /*0530*/  ULDC UR6, c[0x0][0xc] ;  /* 0x0000030000067ab9 */ /* 0x000fe20000000800 */
[----:B------:R-:W-:Y:S01]  /*0540*/  ISETP.EQ.OR P0, PT, R0, RZ, !P1 ;  /* 0x000000ff0000720c */ /* 0x000fe20004f02670 */
[----:B------:R-:W-:-:S03]  /*0550*/  ULDC UR7, c[0x0][0x10] ;  /* 0x0000040000077ab9 */ /* 0x000fc60000000800 */
[C---:B------:R-:W-:Y:S01]  /*0560*/  ISETP.EQ.AND P0, PT, R10.reuse, RZ, P0 ;  /* 0x000000ff0a00720c */ /* 0x040fe20000702270 */
[----:B------:R-:W-:Y:S02]  /*0570*/  VIADD R10, R10, 0xffffffff ;  /* 0xffffffff0a0a7836 */ /* 0x000fe40000000000 */
[----:B-1----:R-:W-:Y:S01]  /*0580*/  @!P3 IMAD.WIDE.U32 R8, R11, R6, R4 ;  /* 0x000000060b08b225 */ /* 0x002fe200078e0004 */
[----:B------:R-:W0:Y:S02]  /*0590*/  FENCE.VIEW.ASYNC.S ;  /* 0x00000000000073c6 */ /* 0x000e240000000000 */
[----:B0-----:R-:W3:Y:S01]  /*05a0*/  @!UP0 SYNCS.EXCH.64 URZ, [UR8+0x70], UR4 ;  /* 0x00007004083f85b2 */ /* 0x001ee20008000100 */
[----:B------:R-:W-:Y:S02]  /*05b0*/  SEL R18, RZ, 0x1, !P0 ;  /* 0x00000001ff127807 */ /* 0x000fe40004000000 */
[----:B------:R-:W-:Y:S01]  /*05c0*/  ISETP.GE.U32.AND P1, PT, R10, 0x2, PT ;  /* 0x000000020a00780c */ /* 0x000fe20003f26070 */
[----:B------:R-:W-:-:S02]  /*05d0*/  @!P3 IMAD.MOV.U32 R16, RZ, RZ, R8 ;  /* 0x000000ffff10b224 */ /* 0x000fc400078e0008 */
[----:B------:R-:W-:Y:S01]  /*05e0*/  @!P3 IMAD.MOV.U32 R17, RZ, RZ, R9 ;  /* 0x000000ffff11b224 */ /* 0x000fe200078e0009 */
[----:B------:R-:W-:Y:S01]  /*05f0*/  SEL R18, R18, 0x2, P1 ;  /* 0x0000000212127807 */ /* 0x000fe20000800000 */
[----:B------:R0:W3:Y:S01]  /*0600*/  @!UP1 SYNCS.EXCH.64 URZ, [UR8+0x78], UR4 ;  /* 0x00007804083f95b2 */ /* 0x0000e20008000100 */
[----:B------:R-:W-:Y:S01]  /*0610*/  NOP ;  /* 0x0000000000007918 */ /* 0x000fe20000000000 */
[----:B0-----:R-:W-:-:S03]  /*0620*/  UIMAD.WIDE.U32 UR4, UR6, UR7, URZ ;  /* 0x00000007060472a5 */ /* 0x001fc6000f8e003f */
[----:B------:R-:W-:Y:S02]  /*0630*/  ULDC UR6, c[0x0][0x14] ;  /* 0x0000050000067ab9 */ /* 0x000fe40000000800 */
[----:B------:R-:W-:Y:S02]  /*0640*/  UIMAD.WIDE.U32 UR38, UR4, UR6, URZ ;  /* 0x00000006042672a5 */ /* 0x000fe4000f8e003f */
[----:B------:R-:W-:-:S04]  /*0650*/  UIMAD UR41, UR5, UR6, URZ ;  /* 0x00000006052972a4 */ /* 0x000fc8000f8e023f */
[----:B------:R-:W-:Y:S01]  /*0660*/  UIADD3 UR41, UR39, UR41, URZ ;  /* 0x0000002927297290 */ /* 0x000fe2000fffe03f */
[----:B---34-:R-:W-:Y:S06]  /*0670*/  BAR.SYNC.DEFER_BLOCKING 0x0 ;  /* 0x0000000000007b1d */ /* 0x018fec0000010000 */
[----:B------:R-:W-:Y:S05]  /*0680*/  @!P2 BRA `(.L_x_3) ;  /* 0x0000002c0020a947 */ /* 0x000fea0003800000 */
[----:B------:R-:W-:-:S13]  /*0690*/  ISETP.GT.U32.AND P0, PT, R10, 0x1, PT ;  /* 0x000000010a00780c */ /* 0x000fda0003f04070 */
[----:B------:R-:W-:Y:S05]  /*06a0*/  @P0 EXIT ;  /* 0x000000000000094d */ /* 0x000fea0003800000 */
[----:B------:R-:W-:Y:S01]  /*06b0*/  ULDC.64 UR4, c[0x0][0x650] ;  /* 0x0001940000047ab9 */ /* 0x000fe20000000a00 */
[----:B------:R-:W-:Y:S01]  /*06c0*/  PRMT R0, RZ, 0x7610, R0 ;  /* 0x00007610ff007816 */ /* 0x000fe20000000000 */
[----:B------:R-:W-:Y:S01]  /*06d0*/  IMAD.MOV.U32 R45, RZ, RZ, -0x1 ;  /* 0xffffffffff2d7424 */ /* 0x000fe200078e00ff */
[----:B------:R-:W-:Y:S01]  /*06e0*/  ISETP.GE.U32.AND P0, PT, R16, UR4, PT ;  /* 0x0000000410007c0c */ /* 0x000fe2000bf06070 */
[----:B------:R-:W-:Y:S02]  /*06f0*/  IMAD.MOV.U32 R42, RZ, RZ, -0x1 ;  /* 0xffffffffff2a7424 */ /* 0x000fe400078e00ff */
[----:B------:R-:W-:Y:S01]  /*0700*/  IMAD.MOV.U32 R43, RZ, RZ, -0x1 ;  /* 0xffffffffff2b7424 */ /* 0x000fe200078e00ff */
[----:B------:R-:W-:-:S13]  /*0710*/  ISETP.GE.U32.AND.EX P0, PT, R17, UR5, PT, P0 ;  /* 0x0000000511007c0c */ /* 0x000fda000bf06100 */
[----:B------:R-:W-:Y:S05]  /*0720*/  @P0 BRA `(.L_x_4) ;  /* 0x0000000400540947 */ /* 0x000fea0003800000 */
[----:B------:R-:W0:Y:S01]  /*0730*/  LDC.64 R20, c[0x0][0x628] ;  /* 0x00018a00ff147b82 */ /* 0x000e220000000a00 */
[----:B------:R-:W-:Y:S02]  /*0740*/  IMAD.MOV.U32 R8, RZ, RZ, R16 ;  /* 0x000000ffff087224 */ /* 0x000fe400078e0010 */
[----:B------:R-:W-:-:S05]  /*0750*/  IMAD.MOV.U32 R9, RZ, RZ, R17 ;  /* 0x000000ffff097224 */ /* 0x000fca00078e0011 */
[----:B------:R-:W1:Y:S08]  /*0760*/  LDC R0, c[0x0][0x630] ;  /* 0x00018c00ff007b82 */ /* 0x000e700000000800 */
[----:B------:R-:W2:Y:S01]  /*0770*/  LDC.64 R22, c[0x0][0x620] ;  /* 0x00018800ff167b82 */ /* 0x000ea20000000a00 */
[----:B0-----:R-:W-:-:S04]  /*0780*/  ISETP.NE.U32.AND P0, PT, R20, RZ, PT ;  /* 0x000000ff1400720c */ /* 0x001fc80003f05070 */
[----:B------:R-:W-:-:S13]  /*0790*/  ISETP.NE.AND.EX P0, PT, R21, RZ, PT, P0 ;  /* 0x000000ff1500720c */ /* 0x000fda0003f05300 */
[----:B-12---:R-:W-:Y:S05]  /*07a0*/  @!P0 BRA `(.L_x_5) ;  /* 0x0000000000288947 */ /* 0x006fea0003800000 */
[----:B------:R-:W0:Y:S02]  /*07b0*/  LDC R13, c[0x0][0x634] ;  /* 0x00018d00ff0d7b82 */ /* 0x000e240000000800 */
[----:B0-----:R-:W-:-:S05]  /*07c0*/  IADD3 R13, P0, R16, R13, RZ ;  /* 0x0000000d100d7210 */ /* 0x001fca0007f1e0ff */
[----:B------:R-:W-:-:S04]  /*07d0*/  IMAD.X R15, RZ, RZ, R17, P0 ;  /* 0x000000ffff0f7224 */ /* 0x000fc800000e0611 */
[----:B------:R-:W-:-:S04]  /*07e0*/  IMAD.WIDE.U32 R8, R15, R20, RZ ;  /* 0x000000140f087225 */ /* 0x000fc800078e00ff */
[----:B------:R-:W-:-:S04]  /*07f0*/  IMAD.WIDE.U32 R10, P0, R13, R21, R8 ;  /* 0x000000150d0a7225 */ /* 0x000fc80007800008 */
[----:B------:R-:W-:-:S04]  /*0800*/  IMAD.WIDE.U32 R8, R13, R20, RZ ;  /* 0x000000140d087225 */ /* 0x000fc800078e00ff */
[----:B------:R-:W-:Y:S01]  /*0810*/  IMAD.X R13, RZ, RZ, RZ, P0 ;  /* 0x000000ffff0d7224 */ /* 0x000fe200000e06ff */
[----:B------:R-:W-:Y:S01]  /*0820*/  IADD3 RZ, P0, R9, R10, RZ ;  /* 0x0000000a09ff7210 */ /* 0x000fe20007f1e0ff */
[----:B------:R-:W-:-:S04]  /*0830*/  IMAD.MOV.U32 R12, RZ, RZ, R11 ;  /* 0x000000ffff0c7224 */ /* 0x000fc800078e000b */
[----:B------:R-:W-:-:S08]  /*0840*/  IMAD.WIDE.U32.X R8, R15, R21, R12, P0 ;  /* 0x000000150f087225 */ /* 0x000fd000000e040c */
.L_x_5:
[-CC-:B------:R-:W-:Y:S01]  /*0850*/  SHF.R.U64 R43, R8, R0.reuse, R9.reuse ;  /* 0x00000000082b7219 */ /* 0x180fe20000001209 */
[----:B------:R-:W0:Y:S01]  /*0860*/  LDC R12, c[0x0][0x618] ;  /* 0x00018600ff0c7b82 */ /* 0x000e220000000800 */
[----:B------:R-:W-:Y:S01]  /*0870*/  SHF.R.U32.HI R5, RZ, R0, R9 ;  /* 0x00000000ff057219 */ /* 0x000fe20000011609 */
[----:B------:R-:W-:Y:S01]  /*0880*/  ULDC UR4, c[0x0][0x150] ;  /* 0x0000540000047ab9 */ /* 0x000fe20000000800 */
[----:B------:R-:W-:Y:S02]  /*0890*/  IADD3 R11, P0, RZ, -R43, RZ ;  /* 0x8000002bff0b7210 */ /* 0x000fe40007f1e0ff */
[----:B------:R-:W-:-:S03]  /*08a0*/  I2FP.F32.U32 R0, R4 ;  /* 0x0000000400007245 */ /* 0x000fc60000201000 */
[----:B------:R-:W1:Y:S01]  /*08b0*/  LDC.64 R24, c[0x0][0x640] ;  /* 0x00019000ff187b82 */ /* 0x000e620000000a00 */
[----:B------:R-:W-:Y:S02]  /*08c0*/  IMAD.X R13, RZ, RZ, ~R5, P0 ;  /* 0x000000ffff0d7224 */ /* 0x000fe400000e0e05 */
[----:B------:R-:W-:Y:S01]  /*08d0*/  FMUL R0, R0, UR4 ;  /* 0x0000000400007c20 */ /* 0x000fe20008400000 */
[----:B------:R-:W-:Y:S01]  /*08e0*/  IMAD.WIDE.U32 R8, R11, R22, R16 ;  /* 0x000000160b087225 */ /* 0x000fe200078e0010 */
[----:B------:R-:W-:-:S03]  /*08f0*/  ULDC UR4, c[0x0][0x154] ;  /* 0x0000550000047ab9 */ /* 0x000fc60000000800 */
[----:B------:R-:W-:Y:S01]  /*0900*/  IMAD R10, R13, R22, RZ ;  /* 0x000000160d0a7224 */ /* 0x000fe200078e02ff */
[----:B------:R-:W2:Y:S01]  /*0910*/  LDC R5, c[0x0][0x144] ;  /* 0x00005100ff057b82 */ /* 0x000ea20000000800 */
[----:B------:R-:W3:Y:S02]  /*0920*/  F2I.U32.TRUNC.NTZ R0, R0 ;  /* 0x0000000000007305 */ /* 0x000ee4000020f000 */
[----:B------:R-:W-:-:S04]  /*0930*/  IMAD R11, R11, R23, R10 ;  /* 0x000000170b0b7224 */ /* 0x000fc800078e020a */
[----:B------:R-:W-:Y:S01]  /*0940*/  IMAD.IADD R9, R9, 0x1, R11 ;  /* 0x0000000109097824 */ /* 0x000fe200078e020b */
[----:B------:R-:W4:Y:S01]  /*0950*/  LDC R14, c[0x0][0x608] ;  /* 0x00018200ff0e7b82 */ /* 0x000f220000000800 */
[----:B------:R-:W-:-:S03]  /*0960*/  IMAD.MOV.U32 R11, RZ, RZ, -0x1 ;  /* 0xffffffffff0b7424 */ /* 0x000fc600078e00ff */
[--C-:B0-----:R-:W-:Y:S02]  /*0970*/  SHF.R.U64 R20, R8, R12, R9.reuse ;  /* 0x0000000c08147219 */ /* 0x101fe40000001209 */
[----:B------:R-:W-:Y:S02]  /*0980*/  I2FP.F32.U32 R8, R6 ;  /* 0x0000000600087245 */ /* 0x000fe40000201000 */
[----:B------:R-:W0:Y:S01]  /*0990*/  LDC R22, c[0x0][0x658] ;  /* 0x00019600ff167b82 */ /* 0x000e220000000800 */
[----:B-1----:R-:W-:Y:S01]  /*09a0*/  ISETP.NE.U32.AND P0, PT, R24, RZ, PT ;  /* 0x000000ff1800720c */ /* 0x002fe20003f05070 */
[----:B---3--:R-:W-:Y:S01]  /*09b0*/  IMAD.MOV R10, RZ, RZ, -R0 ;  /* 0x000000ffff0a7224 */ /* 0x008fe200078e0a00 */
[----:B------:R-:W-:Y:S01]  /*09c0*/  SHF.R.U32.HI R9, RZ, R12, R9 ;  /* 0x0000000cff097219 */ /* 0x000fe20000011609 */
[----:B------:R-:W-:Y:S01]  /*09d0*/  FMUL R8, R8, UR4 ;  /* 0x0000000408087c20 */ /* 0x000fe20008400000 */
[----:B------:R-:W-:-:S03]  /*09e0*/  ISETP.NE.AND.EX P0, PT, R25, RZ, PT, P0 ;  /* 0x000000ff1900720c */ /* 0x000fc60003f05300 */
[----:B------:R-:W1:Y:S01]  /*09f0*/  LDC R15, c[0x0][0x148] ;  /* 0x00005200ff0f7b82 */ /* 0x000e620000000800 */
[----:B--2---:R-:W-:-:S07]  /*0a00*/  IMAD R0, R5, R10, R4 ;  /* 0x0000000a05007224 */ /* 0x004fce00078e0204 */
[----:B------:R-:W2:Y:S01]  /*0a10*/  LDC R23, c[0x0][0x600] ;  /* 0x00018000ff177b82 */ /* 0x000ea20000000800 */
[-CC-:B----4-:R-:W-:Y:S02]  /*0a20*/  SHF.R.U64 R28, R20, R14.reuse, R9.reuse ;  /* 0x0000000e141c7219 */ /* 0x190fe40000001209 */
[----:B------:R-:W-:Y:S01]  /*0a30*/  SHF.R.U32.HI R5, RZ, R14, R9 ;  /* 0x0000000eff057219 */ /* 0x000fe20000011609 */
[----:B------:R-:W-:Y:S01]  /*0a40*/  IMAD.MOV.U32 R9, RZ, RZ, 0x1 ;  /* 0x00000001ff097424 */ /* 0x000fe200078e00ff */
[----:B------:R3:W4:Y:S03]  /*0a50*/  F2I.U32.TRUNC.NTZ R14, R8 ;  /* 0x00000008000e7305 */ /* 0x000726000020f000 */
[----:B------:R-:W1:Y:S01]  /*0a60*/  LDC R26, c[0x0][0x648] ;  /* 0x00019200ff1a7b82 */ /* 0x000e620000000800 */
[-C--:B0-----:R-:W-:Y:S02]  /*0a70*/  SHF.L.U32 R4, R11, R22.reuse, RZ ;  /* 0x000000160b047219 */ /* 0x081fe400000006ff */
[----:B------:R-:W-:-:S02]  /*0a80*/  SHF.R.U64 R30, R28, R22, R5 ;  /* 0x000000161c1e7219 */ /* 0x000fc40000001205 */
[----:B------:R-:W-:Y:S02]  /*0a90*/  LOP3.LUT R13, RZ, R4, RZ, 0x33, !PT ;  /* 0x00000004ff0d7212 */ /* 0x000fe400078e33ff */
[-C--:B------:R-:W-:Y:S01]  /*0aa0*/  SHF.R.U32.HI R5, RZ, R22.reuse, R5 ;  /* 0x00000016ff057219 */ /* 0x080fe20000011605 */
[----:B------:R-:W0:Y:S01]  /*0ab0*/  LDC R27, c[0x0][0x638] ;  /* 0x00018e00ff1b7b82 */ /* 0x000e220000000800 */
[----:B------:R-:W-:Y:S01]  /*0ac0*/  SHF.L.U32 R12, R9, R22, RZ ;  /* 0x00000016090c7219 */ /* 0x000fe200000006ff */
[----:B------:R-:W-:-:S06]  /*0ad0*/  IMAD.MOV.U32 R4, RZ, RZ, R30 ;  /* 0x000000ffff047224 */ /* 0x000fcc00078e001e */
[----:B------:R-:W0:Y:S01]  /*0ae0*/  LDC R45, c[0x0][0x610] ;  /* 0x00018400ff2d7b82 */ /* 0x000e220000000800 */
[----:B---34-:R-:W-:Y:S05]  /*0af0*/  @!P0 BRA `(.L_x_6) ;  /* 0x0000000000288947 */ /* 0x018fea0003800000 */
[----:B------:R-:W3:Y:S02]  /*0b00*/  LDC R11, c[0x0][0x64c] ;  /* 0x00019300ff0b7b82 */ /* 0x000ee40000000800 */
[----:B---3--:R-:W-:-:S05]  /*0b10*/  IADD3 R11, P0, R30, R11, RZ ;  /* 0x0000000b1e0b7210 */ /* 0x008fca0007f1e0ff */
        /* <DEDUP_REMOVED lines=8> */
.L_x_6:
[----:B-1----:R-:W-:Y:S01]  /*0ba0*/  SHF.R.U64 R4, R4, R26, R5 ;  /* 0x0000001a04047219 */ /* 0x002fe20000001205 */
[----:B--2---:R-:W-:Y:S01]  /*0bb0*/  VIADD R5, R23, 0xffffffff ;  /* 0xffffffff17057836 */ /* 0x004fe20000000000 */
[----:B------:R-:W-:Y:S01]  /*0bc0*/  LOP3.LUT R13, R28, R13, RZ, 0xc0, !PT ;  /* 0x0000000d1c0d7212 */ /* 0x000fe200078ec0ff */
[----:B------:R-:W-:Y:S02]  /*0bd0*/  IMAD.MOV R14, RZ, RZ, -R14 ;  /* 0x000000ffff0e7224 */ /* 0x000fe400078e0a0e */
[----:B------:R-:W-:Y:S01]  /*0be0*/  IMAD.MOV R8, RZ, RZ, -R4 ;  /* 0x000000ffff087224 */ /* 0x000fe200078e0a04 */
[----:B------:R-:W-:Y:S01]  /*0bf0*/  LOP3.LUT R5, R20, R5, RZ, 0xc0, !PT ;  /* 0x0000000514057212 */ /* 0x000fe200078ec0ff */
[----:B------:R-:W-:Y:S02]  /*0c00*/  IMAD R13, R12, R4, R13 ;  /* 0x000000040c0d7224 */ /* 0x000fe400078e020d */
[----:B------:R-:W-:Y:S02]  /*0c10*/  @P3 IMAD R0, R15, R14, R6 ;  /* 0x0000000e0f003224 */ /* 0x000fe400078e0206 */
[----:B0-----:R-:W-:-:S02]  /*0c20*/  IMAD R4, R8, R27, R30 ;  /* 0x0000001b08047224 */ /* 0x001fc400078e021e */
[----:B------:R-:W-:Y:S02]  /*0c30*/  IMAD R45, R13, R45, R0 ;  /* 0x0000002d0d2d7224 */ /* 0x000fe400078e0200 */
[----:B------:R-:W-:Y:S02]  /*0c40*/  IMAD R4, R4, R23, R5 ;  /* 0x0000001704047224 */ /* 0x000fe400078e0205 */
[----:B------:R-:W-:-:S03]  /*0c50*/  IMAD.MOV.U32 R0, RZ, RZ, 0x1 ;  /* 0x00000001ff007424 */ /* 0x000fc600078e00ff */
[----:B------:R-:W-:Y:S02]  /*0c60*/  SEL R42, R4, R45, !P3 ;  /* 0x0000002d042a7207 */ /* 0x000fe40005800000 */
[----:B------:R-:W-:-:S07]  /*0c70*/  SEL R45, R45, R4, !P3 ;  /* 0x000000042d2d7207 */ /* 0x000fce0005800000 */
.L_x_4:
[----:B------:R-:W-:-:S08]  /*0c80*/  NOP ;  /* 0x0000000000007918 */ /* 0x000fd00000000000 */
[----:B------:R-:W0:Y:S02]  /*0c90*/  USETMAXREG.TRY_ALLOC.CTAPOOL UP0, 0xe8 ;  /* 0x000000e8000079c8 */ /* 0x000e240008000600 */
[----:B0-----:R-:W-:-:S13]  /*0ca0*/  PLOP3.LUT P0, PT, PT, PT, UP0, 0x80, 0x0 ;  /* 0x000000000000781c */ /* 0x001fda0003f0f008 */
[----:B------:R-:W-:Y:S05]  /*0cb0*/  @!P0 BRA `(.L_x_4) ;  /* 0xfffffffc00f08947 */ /* 0x000fea000383ffff */
[----:B------:R-:W-:Y:S01]  /*0cc0*/  ULDC.64 UR4, c[0x0][0x598] ;  /* 0x0001660000047ab9 */ /* 0x000fe20000000a00 */
[----:B------:R-:W-:Y:S01]  /*0cd0*/  ULDC.64 UR36, c[0x0][0x208] ;  /* 0x0000820000247ab9 */ /* 0x000fe20000000a00 */
[----:B------:R-:W-:-:S04]  /*0ce0*/  ISETP.NE.U32.AND P0, PT, RZ, UR4, PT ;  /* 0x00000004ff007c0c */ /* 0x000fc8000bf05070 */
[----:B------:R-:W-:-:S13]  /*0cf0*/  ISETP.NE.AND.EX P0, PT, RZ, UR5, PT, P0 ;  /* 0x00000005ff007c0c */ /* 0x000fda000bf05300 */
[----:B------:R-:W-:Y:S05]  /*0d00*/  @!P0 BRA `(.L_x_7) ;  /* 0x00000000001c8947 */ /* 0x000fea0003800000 */
[----:B------:R-:W0:Y:S02]  /*0d10*/  LDC.64 R4, c[0x0][0x598] ;  /* 0x00016600ff047b82 */ /* 0x000e240000000a00 */
[----:B0-----:R-:W2:Y:S02]  /*0d20*/  LDG.E.64 R4, desc[UR36][R4.64] ;  /* 0x0000002404047981 */ /* 0x001ea4000c1e1b00 */
[----:B--2---:R-:W-:-:S04]  /*0d30*/  ISETP.NE.U32.AND P0, PT, R4, RZ, PT ;  /* 0x000000ff0400720c */ /* 0x004fc80003f05070 */
[----:B------:R-:W-:-:S13]  /*0d40*/  ISETP.NE.AND.EX P0, PT, R5, RZ, PT, P0 ;  /* 0x000000ff0500720c */ /* 0x000fda0003f05300 */
[----:B------:R-:W-:Y:S05]  /*0d50*/  @!P0 BRA `(.L_x_7) ;  /* 0x0000000000088947 */ /* 0x000fea0003800000 */
[----:B------:R0:W5:Y:S01]  /*0d60*/  LD.E R32, desc[UR36][R4.64] ;  /* 0x0000002404207980 */ /* 0x000162000c101900 */
[----:B------:R-:W-:Y:S05]  /*0d70*/  BRA `(.L_x_8) ;  /* 0x0000000000247947 */ /* 0x000fea0003800000 */
.L_x_7:
[----:B------:R-:W-:Y:S02]  /*0d80*/  ULDC.64 UR4, c[0x0][0x588] ;  /* 0x0001620000047ab9 */ /* 0x000fe40000000a00 */
[----:B------:R-:W-:-:S04]  /*0d90*/  ISETP.NE.U32.AND P0, PT, RZ, UR4, PT ;  /* 0x00000004ff007c0c */ /* 0x000fc8000bf05070 */
[----:B------:R-:W-:-:S13]  /*0da0*/  ISETP.NE.AND.EX P0, PT, RZ, UR5, PT, P0 ;  /* 0x00000005ff007c0c */ /* 0x000fda000bf05300 */
[----:B------:R-:W-:Y:S05]  /*0db0*/  @!P0 BRA `(.L_x_9) ;  /* 0x00000000000c8947 */ /* 0x000fea0003800000 */
[----:B------:R-:W0:Y:S02]  /*0dc0*/  LDC.64 R32, c[0x0][0x588] ;  /* 0x00016200ff207b82 */ /* 0x000e240000000a00 */
[----:B0-----:R1:W5:Y:S01]  /*0dd0*/  LDG.E R32, desc[UR36][R32.64] ;  /* 0x0000002420207981 */ /* 0x001362000c1e1900 */
[----:B------:R-:W-:Y:S05]  /*0de0*/  BRA `(.L_x_8) ;  /* 0x0000000000087947 */ /* 0x000fea0003800000 */
.L_x_9:
[----:B------:R-:W-:Y:S02]  /*0df0*/  ULDC UR4, c[0x0][0x580] ;  /* 0x0001600000047ab9 */ /* 0x000fe40000000800 */
[----:B------:R-:W-:-:S07]  /*0e00*/  IMAD.U32 R32, RZ, RZ, UR4 ;  /* 0x00000004ff207e24 */ /* 0x000fce000f8e00ff */
.L_x_8:
[----:B------:R-:W-:Y:S02]  /*0e10*/  ULDC.64 UR4, c[0x0][0x5a0] ;  /* 0x0001680000047ab9 */ /* 0x000fe40000000a00 */
[----:B------:R-:W-:-:S04]  /*0e20*/  ISETP.NE.U32.AND P0, PT, RZ, UR4, PT ;  /* 0x00000004ff007c0c */ /* 0x000fc8000bf05070 */
[----:B------:R-:W-:-:S13]  /*0e30*/  ISETP.NE.AND.EX P0, PT, RZ, UR5, PT, P0 ;  /* 0x00000005ff007c0c */ /* 0x000fda000bf05300 */
[----:B------:R-:W-:Y:S05]  /*0e40*/  @!P0 BRA `(.L_x_10) ;  /* 0x00000000001c8947 */ /* 0x000fea0003800000 */
[----:B0-----:R-:W0:Y:S02]  /*0e50*/  LDC.64 R4, c[0x0][0x5a0] ;  /* 0x00016800ff047b82 */ /* 0x001e240000000a00 */
[----:B0-----:R-:W2:Y:S02]  /*0e60*/  LDG.E.64 R4, desc[UR36][R4.64] ;  /* 0x0000002404047981 */ /* 0x001ea4000c1e1b00 */
[----:B--2---:R-:W-:-:S04]  /*0e70*/  ISETP.NE.U32.AND P0, PT, R4, RZ, PT ;  /* 0x000000ff0400720c */ /* 0x004fc80003f05070 */
[----:B------:R-:W-:-:S13]  /*0e80*/  ISETP.NE.AND.EX P0, PT, R5, RZ, PT, P0 ;  /* 0x000000ff0500720c */ /* 0x000fda0003f05300 */
[----:B------:R-:W-:Y:S05]  /*0e90*/  @!P0 BRA `(.L_x_10) ;  /* 0x0000000000088947 */ /* 0x000fea0003800000 */
[----:B-1----:R0:W5:Y:S01]  /*0ea0*/  LD.E R33, desc[UR36][R4.64] ;  /* 0x0000002404217980 */ /* 0x002162000c101900 */
[----:B------:R-:W-:Y:S05]  /*0eb0*/  BRA `(.L_x_11) ;  /* 0x0000000000247947 */ /* 0x000fea0003800000 */
.L_x_10:
[----:B------:R-:W-:Y:S02]  /*0ec0*/  ULDC.64 UR4, c[0x0][0x590] ;  /* 0x0001640000047ab9 */ /* 0x000fe40000000a00 */
[----:B------:R-:W-:-:S04]  /*0ed0*/  ISETP.NE.U32.AND P0, PT, RZ, UR4, PT ;  /* 0x00000004ff007c0c */ /* 0x000fc8000bf05070 */
[----:B------:R-:W-:-:S13]  /*0ee0*/  ISETP.NE.AND.EX P0, PT, RZ, UR5, PT, P0 ;  /* 0x00000005ff007c0c */ /* 0x000fda000bf05300 */
[----:B------:R-:W-:Y:S05]  /*0ef0*/  @!P0 BRA `(.L_x_12) ;  /* 0x00000000000c8947 */ /* 0x000fea0003800000 */
[----:B0-----:R-:W1:Y:S02]  /*0f00*/  LDC.64 R4, c[0x0][0x590] ;  /* 0x00016400ff047b82 */ /* 0x001e640000000a00 */
[----:B-1----:R1:W5:Y:S01]  /*0f10*/  LDG.E R33, desc[UR36][R4.64] ;  /* 0x0000002404217981 */ /* 0x002362000c1e1900 */
[----:B------:R-:W-:Y:S05]  /*0f20*/  BRA `(.L_x_11) ;  /* 0x0000000000087947 */ /* 0x000fea0003800000 */
.L_x_12:
[----:B------:R-:W-:Y:S02]  /*0f30*/  ULDC UR4, c[0x0][0x584] ;  /* 0x0001610000047ab9 */ /* 0x000fe40000000800 */
[----:B-1----:R-:W-:-:S07]  /*0f40*/  IMAD.U32 R33, RZ, RZ, UR4 ;  /* 0x00000004ff217e24 */ /* 0x002fce000f8e00ff */
.L_x_11:
[----:B------:R-:W-:-:S13]  /*0f50*/  LOP3.LUT P0, RZ, R0, 0xff, RZ, 0xc0, !PT ;  /* 0x000000ff00ff7812 */ /* 0x000fda000780c0ff */
[----:B------:R-:W-:Y:S05]  /*0f60*/  @!P0 EXIT ;  /* 0x000000000000894d */ /* 0x000fea0003800000 */
[----:B------:R-:W2:Y:S01]  /*0f70*/  LDC R35, c[0x0][0x658] ;  /* 0x00019600ff237b82 */ /* 0x000ea20000000800 */
[----:B------:R-:W-:Y:S01]  /*0f80*/  ULDC.64 UR6, c[0x0][0x288] ;  /* 0x0000a20000067ab9 */ /* 0x000fe20000000a00 */
[----:B------:R-:W-:Y:S01]  /*0f90*/  LOP3.LUT R7, R7, 0x1, RZ, 0xc0, !PT ;  /* 0x0000000107077812 */ /* 0x000fe200078ec0ff */
[----:B------:R-:W-:Y:S01]  /*0fa0*/  UIADD3 UR4, UR7, 0x7f, URZ ;  /* 0x0000007f07047890 */ /* 0x000fe2000fffe03f */
[----:B------:R-:W-:Y:S01]  /*0fb0*/  SHF.R.U32.HI R0, RZ, 0x2, R2 ;  /* 0x00000002ff007819 */ /* 0x000fe20000011602 */
[----:B------:R-:W-:Y:S01]  /*0fc0*/  IMAD.MOV.U32 R6, RZ, RZ, -0x1 ;  /* 0xffffffffff067424 */ /* 0x000fe200078e00ff */
[----:B------:R-:W-:Y:S01]  /*0fd0*/  SHF.R.U32.HI R3, RZ, 0x1, R3 ;  /* 0x00000001ff037819 */ /* 0x000fe20000011603 */
[----:B------:R-:W-:Y:S01]  /*0fe0*/  USHF.R.S32.HI UR5, URZ, 0x1f, UR4 ;  /* 0x0000001f3f057899 */ /* 0x000fe20008011404 */
[----:B01----:R-:W0:Y:S01]  /*0ff0*/  LDC.64 R4, c[0x0][0x5c8] ;  /* 0x00017200ff047b82 */ /* 0x003e220000000a00 */
[----:B------:R-:W-:Y:S01]  /*1000*/  IMAD.SHL.U32 R11, R7, 0x40, RZ ;  /* 0x00000040070b7824 */ /* 0x000fe200078e00ff */
[----:B------:R-:W-:Y:S01]  /*1010*/  LOP3.LUT R0, R0, 0x7, RZ, 0xc0, !PT ;  /* 0x0000000700007812 */ /* 0x000fe200078ec0ff */
[----:B------:R-:W-:Y:S01]  /*1020*/  ULEA.HI UR5, UR5, UR4, URZ, 0x7 ;  /* 0x0000000405057291 */ /* 0x000fe2000f8f383f */
[----:B------:R-:W-:Y:S01]  /*1030*/  LOP3.LUT R3, R3, 0x30, RZ, 0xc0, !PT ;  /* 0x0000003003037812 */ /* 0x000fe200078ec0ff */
[----:B------:R-:W-:Y:S01]  /*1040*/  IMAD.MOV.U32 R8, RZ, RZ, 0x1 ;  /* 0x00000001ff087424 */ /* 0x000fe200078e00ff */
[--C-:B------:R-:W-:Y:S01]  /*1050*/  LOP3.LUT R22, R11, 0x40, R0.reuse, 0xe2, !PT ;  /* 0x000000400b167812 */ /* 0x100fe200078ee200 */
[----:B------:R-:W-:Y:S01]  /*1060*/  USHF.R.S32.HI UR43, URZ, 0x7, UR5 ;  /* 0x000000073f2b7899 */ /* 0x000fe20008011405 */
[----:B------:R-:W-:Y:S01]  /*1070*/  IADD3 R0, RZ, -R3, -R0 ;  /* 0x80000003ff007210 */ /* 0x000fe20007ffe800 */
[----:B------:R-:W-:Y:S01]  /*1080*/  IMAD.U32 R9, RZ, RZ, UR6 ;  /* 0x00000006ff097e24 */ /* 0x000fe2000f8e00ff */
[C---:B------:R-:W-:Y:S01]  /*1090*/  LOP3.LUT R34, R2.reuse, 0x3, RZ, 0xc0, !PT ;  /* 0x0000000302227812 */ /* 0x040fe200078ec0ff */
[----:B------:R-:W-:Y:S01]  /*10a0*/  UISETP.LT.AND UP0, UPT, UR43, 0x1, UPT ;  /* 0x000000012b00788c */ /* 0x000fe2000bf01270 */
[----:B------:R-:W-:Y:S01]  /*10b0*/  LOP3.LUT R40, R2, 0x80, RZ, 0xc0, !PT ;  /* 0x0000008002287812 */ /* 0x000fe200078ec0ff */
[----:B------:R-:W-:Y:S01]  /*10c0*/  IMAD R0, R7, -0x40, R0 ;  /* 0xffffffc007007824 */ /* 0x000fe200078e0200 */
[----:B------:R-:W-:Y:S01]  /*10d0*/  ULDC UR4, c[0x0][0x284] ;  /* 0x0000a10000047ab9 */ /* 0x000fe20000000800 */
[----:B------:R-:W-:Y:S01]  /*10e0*/  USEL UR44, UR43, 0x1, UP0 ;  /* 0x000000012b2c7887 */ /* 0x000fe20008000000 */
[----:B--2---:R-:W-:Y:S01]  /*10f0*/  SHF.L.U32 R6, R6, R35, RZ ;  /* 0x0000002306067219 */ /* 0x004fe200000006ff */
[----:B------:R-:W-:Y:S01]  /*1100*/  IMAD R34, R34, -0x2, R9 ;  /* 0xfffffffe22227824 */ /* 0x000fe200078e0209 */
[----:B------:R-:W-:Y:S01]  /*1110*/  LOP3.LUT R22, R22, R3, RZ, 0xfc, !PT ;  /* 0x0000000316167212 */ /* 0x000fe200078efcff */
[----:B------:R-:W-:Y:S01]  /*1120*/  IMAD.SHL.U32 R38, R2, 0x2, RZ ;  /* 0x0000000202267824 */ /* 0x000fe200078e00ff */
[----:B------:R-:W-:Y:S01]  /*1130*/  SHF.L.U32 R35, R8, R35, RZ ;  /* 0x0000002308237219 */ /* 0x000fe200000006ff */
[----:B------:R-:W-:Y:S01]  /*1140*/  VIADD R41, R0, UR4 ;  /* 0x0000000400297c36 */ /* 0x000fe20008000000 */
[----:B------:R-:W-:Y:S01]  /*1150*/  LOP3.LUT R44, R18, 0x1, RZ, 0xfc, !PT ;  /* 0x00000001122c7812 */ /* 0x000fe200078efcff */
[----:B------:R-:W-:Y:S01]  /*1160*/  IMAD.MOV.U32 R23, RZ, RZ, RZ ;  /* 0x000000ffff177224 */ /* 0x000fe200078e00ff */
[C---:B0-----:R-:W-:Y:S01]  /*1170*/  SHF.L.U64.HI R36, R4.reuse, 0x3, R5 ;  /* 0x0000000304247819 */ /* 0x041fe20000010205 */
[----:B------:R-:W-:Y:S01]  /*1180*/  IMAD.SHL.U32 R37, R4, 0x8, RZ ;  /* 0x0000000804257824 */ /* 0x000fe200078e00ff */
[----:B------:R-:W-:Y:S01]  /*1190*/  SHF.R.U32.HI R40, RZ, 0x7, R40 ;  /* 0x00000007ff287819 */ /* 0x000fe20000011628 */
[----:B------:R-:W-:Y:S01]  /*11a0*/  UIADD3 UR44, UR43, -UR44, URZ ;  /* 0x8000002c2b2c7290 */ /* 0x000fe2000fffe03f */
[----:B------:R-:W-:Y:S01]  /*11b0*/  LOP3.LUT R39, RZ, R6, RZ, 0x33, !PT ;  /* 0x00000006ff277212 */ /* 0x000fe200078e33ff */
[----:B------:R-:W-:Y:S01]  /*11c0*/  UMOV UR40, URZ ;  /* 0x0000003f00287c82 */ /* 0x000fe20008000000 */
[----:B------:R-:W-:-:S09]  /*11d0*/  UMOV UR42, URZ ;  /* 0x0000003f002a7c82 */ /* 0x000fd20008000000 */
.L_x_46:
[----:B------:R-:W0:Y:S01]  /*11e0*/  SHFL.IDX PT, R0, R40, RZ, 0x1f ;  /* 0x00001fff28007589 */ /* 0x000e2200000e0000 */
[----:B-1----:R-:W1:Y:S01]  /*11f0*/  S2UR UR7, SR_CgaCtaId ;  /* 0x00000000000779c3 */ /* 0x002e620000008800 */
[----:B------:R-:W-:Y:S01]  /*1200*/  UMOV UR6, 0x400 ;  /* 0x0000040000067882 */ /* 0x000fe20000000000 */
[----:B0-----:R-:W-:Y:S01]  /*1210*/  R2UR UR4, R0 ;  /* 0x00000000000472ca */ /* 0x001fe200000e0000 */
[----:B-1----:R-:W-:-:S12]  /*1220*/  ULEA UR46, UR7, UR6, 0x18 ;  /* 0x00000006072e7291 */ /* 0x002fd8000f8ec03f */
[----:B------:R-:W-:-:S04]  /*1230*/  ULEA.HI UR5, UR4, UR4, URZ, 0x1 ;  /* 0x0000000404057291 */ /* 0x000fc8000f8f083f */
[----:B------:R-:W-:-:S04]  /*1240*/  ULOP3.LUT UR5, UR5, 0x7fffe, URZ, 0xc0, !UPT ;  /* 0x0007fffe05057892 */ /* 0x000fc8000f8ec03f */
[----:B------:R-:W-:-:S03]  /*1250*/  UIADD3 UR5, UR4, -UR5, URZ ;  /* 0x8000000504057290 */ /* 0x000fc6000fffe03f */
[----:B------:R-:W-:Y:S01]  /*1260*/  ULDC UR4, c[0x0][0x28c] ;  /* 0x0000a30000047ab9 */ /* 0x000fe20000000800 */
[----:B------:R-:W-:Y:S01]  /*1270*/  ULEA UR5, UR5, UR46, 0xd ;  /* 0x0000002e05057291 */ /* 0x000fe2000f8e683f */
[----:B------:R-:W-:-:S03]  /*1280*/  ISETP.LT.AND P0, PT, RZ, UR4, PT ;  /* 0x00000004ff007c0c */ /* 0x000fc6000bf01270 */
[----:B------:R-:W-:-:S04]  /*1290*/  UIADD3 UR5, UR5, 0x180, URZ ;  /* 0x0000018005057890 */ /* 0x000fc8000fffe03f */
[----:B------:R-:W-:-:S04]  /*12a0*/  USHF.R.U32.HI UR5, URZ, 0x4, UR5 ;  /* 0x000000043f057899 */ /* 0x000fc80008011605 */
[----:B------:R-:W-:-:S04]  /*12b0*/  ULOP3.LUT UR5, UR5, 0x3fff, URZ, 0xc0, !UPT ;  /* 0x00003fff05057892 */ /* 0x000fc8000f8ec03f */
[----:B------:R-:W-:Y:S01]  /*12c0*/  ULOP3.LUT UR45, UR5, 0x10000, URZ, 0xfc, !UPT ;  /* 0x00010000052d7892 */ /* 0x000fe2000f8efc3f */
[----:B--2345:R-:W-:Y:S11]  /*12d0*/  @P0 BRA `(.L_x_13) ;  /* 0x0000000000400947 */ /* 0x03cff60003800000 */
[----:B------:R-:W-:Y:S01]  /*12e0*/  MOV R0, 0x0 ;  /* 0x0000000000007802 */ /* 0x000fe20000000f00 */
[----:B------:R-:W-:Y:S01]  /*12f0*/  ULDC.64 UR4, c[0x4][0x68] ;  /* 0x01001a0000047ab9 */ /* 0x000fe20000000a00 */
[----:B------:R-:W-:Y:S01]  /*1300*/  ULDC.64 UR6, c[0x4][0x8] ;  /* 0x0100020000067ab9 */ /* 0x000fe20000000a00 */
[----:B------:R-:W-:Y:S01]  /*1310*/  IMAD.U32 R4, RZ, RZ, UR4 ;  /* 0x00000004ff047e24 */ /* 0x000fe2000f8e00ff */
[----:B------:R0:W1:Y:S01]  /*1320*/  LDC.64 R2, c[0x4][R0] ;  /* 0x0100000000027b82 */ /* 0x0000620000000a00 */
[----:B------:R-:W-:Y:S01]  /*1330*/  IMAD.U32 R5, RZ, RZ, UR5 ;  /* 0x00000005ff057e24 */ /* 0x000fe2000f8e00ff */
[----:B------:R-:W-:Y:S01]  /*1340*/  ULDC.64 UR4, c[0x4][0x70] ;  /* 0x01001c0000047ab9 */ /* 0x000fe20000000a00 */
[----:B------:R-:W-:Y:S02]  /*1350*/  IMAD.U32 R10, RZ, RZ, UR6 ;  /* 0x00000006ff0a7e24 */ /* 0x000fe4000f8e00ff */
[----:B------:R-:W-:Y:S02]  /*1360*/  IMAD.U32 R6, RZ, RZ, UR4 ;  /* 0x00000004ff067e24 */ /* 0x000fe4000f8e00ff */
[----:B------:R-:W-:-:S02]  /*1370*/  IMAD.U32 R7, RZ, RZ, UR5 ;  /* 0x00000005ff077e24 */ /* 0x000fc4000f8e00ff */
[----:B------:R-:W-:Y:S02]  /*1380*/  IMAD.U32 R11, RZ, RZ, UR7 ;  /* 0x00000007ff0b7e24 */ /* 0x000fe4000f8e00ff */
[----:B------:R-:W-:Y:S02]  /*1390*/  IMAD.MOV.U32 R8, RZ, RZ, 0x1e1 ;  /* 0x000001e1ff087424 */ /* 0x000fe400078e00ff */
[----:B------:R-:W-:Y:S02]  /*13a0*/  IMAD.MOV.U32 R12, RZ, RZ, 0x1 ;  /* 0x00000001ff0c7424 */ /* 0x000fe400078e00ff */
[----:B0-----:R-:W-:-:S07]  /*13b0*/  IMAD.MOV.U32 R13, RZ, RZ, RZ ;  /* 0x000000ffff0d7224 */ /* 0x001fce00078e00ff */
[----:B------:R-:W-:-:S07]  /*13c0*/  LEPC R20, `(.L_x_13) ;  /* 0x000000001014794e */ /* 0x000fce0000000000 */
[----:B-1---5:R-:W-:Y:S05]  /*13d0*/  CALL.ABS.NOINC R2 ;  /* 0x0000000002007343 */ /* 0x022fea0003c00000 */
.L_x_13:
[----:B------:R-:W-:-:S13]  /*13e0*/  ISETP.NE.AND P0, PT, R44, 0x3, PT ;  /* 0x000000032c00780c */ /* 0x000fda0003f05270 */
[----:B------:R-:W-:Y:S05]  /*13f0*/  @!P0 BRA `(.L_x_14) ;  /* 0x0000000000048947 */ /* 0x000fea0003800000 */
[----:B------:R-:W-:Y:S01]  /*1400*/  BPT.TRAP 0x1 ;  /* 0x000000040000795c */ /* 0x000fe20000300000 */
.L_x_14:
[----:B------:R-:W-:Y:S02]  /*1410*/  IMAD.U32 R3, RZ, RZ, UR42 ;  /* 0x0000002aff037e24 */ /* 0x000fe4000f8e00ff */
[----:B------:R-:W-:-:S03]  /*1420*/  IMAD.U32 R0, RZ, RZ, UR40 ;  /* 0x00000028ff007e24 */ /* 0x000fc6000f8e00ff */
[----:B------:R-:W-:Y:S02]  /*1430*/  LEA R3, R3, UR46, 0x3 ;  /* 0x0000002e03037c11 */ /* 0x000fe4000f8e18ff */
[----:B------:R-:W-:-:S04]  /*1440*/  SHF.L.U32 R0, R0, 0x1f, RZ ;  /* 0x0000001f00007819 */ /* 0x000fc800000006ff */
[----:B------:R0:W1:Y:S01]  /*1450*/  SYNCS.PHASECHK.TRANS64.TRYWAIT P1, [R3+URZ], R0 ;  /* 0x00000000030075a7 */ /* 0x000062000802017f */
[----:B------:R-:W-:Y:S05]  /*1460*/  @!P0 BRA `(.L_x_15) ;  /* 0x0000000000048947 */ /* 0x000fea0003800000 */
[----:B------:R-:W-:Y:S01]  /*1470*/  BPT.TRAP 0x1 ;  /* 0x000000040000795c */ /* 0x000fe20000300000 */
.L_x_15:
[----:B------:R-:W-:-:S05]  /*1480*/  IMAD.U32 R2, RZ, RZ, UR44 ;  /* 0x0000002cff027e24 */ /* 0x000fca000f8e00ff */
[----:B------:R-:W-:Y:S01]  /*1490*/  ISETP.GE.AND P2, PT, R2, 0x1, PT ;  /* 0x000000010200780c */ /* 0x000fe20003f46270 */
[----:B-1----:R-:W-:-:S12]  /*14a0*/  @P1 BRA `(.L_x_16) ;  /* 0x0000000000081947 */ /* 0x002fd80003800000 */
[----:B------:R-:W1:Y:S02]  /*14b0*/  SYNCS.PHASECHK.TRANS64.TRYWAIT P1, [R3+URZ], R0 ;  /* 0x00000000030075a7 */ /* 0x000e64000802017f */
[----:B-1----:R-:W-:Y:S05]  /*14c0*/  @!P1 BRA `(.L_x_17) ;  /* 0x0000003400809947 */ /* 0x002fea0003800000 */
.L_x_16:
[----:B------:R-:W-:Y:S05]  /*14d0*/  WARPSYNC.ALL ;  /* 0x0000000000007948 */ /* 0x000fea0003800000 */
[----:B------:R-:W-:Y:S01]  /*14e0*/  UIADD3 UR4, UR46, 0x30180, URZ ;  /* 0x000301802e047890 */ /* 0x000fe2000fffe03f */
[----:B------:R-:W-:Y:S01]  /*14f0*/  WARPGROUP.ARRIVE ;  /* 0x00000000000079c5 */ /* 0x000fe20000000000 */
[----:B------:R-:W-:Y:S02]  /*1500*/  ULEA UR5, UR42, UR45, 0xb ;  /* 0x0000002d2a057291 */ /* 0x000fe4000f8e583f */
[----:B------:R-:W-:Y:S01]  /*1510*/  USHF.R.U32.HI UR4, URZ, 0x4, UR4 ;  /* 0x000000043f047899 */ /* 0x000fe20008011604 */
[----:B------:R-:W-:Y:S01]  /*1520*/  UMOV UR9, 0x40000040 ;  /* 0x4000004000097882 */ /* 0x000fe20000000000 */
[----:B------:R-:W-:-:S02]  /*1530*/  UMOV UR11, 0x40000040 ;  /* 0x40000040000b7882 */ /* 0x000fc40000000000 */
[----:B------:R-:W-:Y:S01]  /*1540*/  ULOP3.LUT UR4, UR4, 0x3fff, URZ, 0xc0, !UPT ;  /* 0x00003fff04047892 */ /* 0x000fe2000f8ec03f */
[----:B------:R-:W-:-:S03]  /*1550*/  UMOV UR8, UR5 ;  /* 0x0000000500087c82 */ /* 0x000fc60008000000 */
[----:B------:R-:W-:-:S04]  /*1560*/  ULOP3.LUT UR4, UR4, 0x10000, URZ, 0xfc, !UPT ;  /* 0x0001000004047892 */ /* 0x000fc8000f8efc3f */
[----:B------:R-:W-:-:S07]  /*1570*/  ULEA UR6, UR42, UR4, 0x8 ;  /* 0x000000042a067291 */ /* 0x000fce000f8e403f */
[----:B------:R-:W-:Y:S02]  /*1580*/  UMOV UR10, UR6 ;  /* 0x00000006000a7c82 */ /* 0x000fe40008000000 */
[----:B------:R-:W-:Y:S01]  /*1590*/  HGMMA.64x16x16.F32.BF16 R24, gdesc[UR8], RZ, !UPT, gsb0 ;  /* 0x00200000081879f0 */ /* 0x000fe2000c0018ff */
[----:B------:R-:W-:Y:S02]  /*15a0*/  UIADD3 UR8, UR5, 0x2, URZ ;  /* 0x0000000205087890 */ /* 0x000fe4000fffe03f */
[----:B------:R-:W-:Y:S01]  /*15b0*/  UIADD3 UR10, UR6, 0x2, URZ ;  /* 0x00000002060a7890 */ /* 0x000fe2000fffe03f */
[----:B------:R-:W-:Y:S01]  /*15c0*/  UMOV UR9, 0x40000040 ;  /* 0x4000004000097882 */ /* 0x000fe20000000000 */
[----:B------:R-:W-:Y:S01]  /*15d0*/  UMOV UR11, 0x40000040 ;  /* 0x40000040000b7882 */ /* 0x000fe20000000000 */
[----:B------:R-:W-:Y:S02]  /*15e0*/  WARPGROUP.DEPBAR.LE gsb0, 0x0 ;  /* 0x00008000000079c5 */ /* 0x000fe40000010000 */
[----:B------:R-:W-:-:S06]  /*15f0*/  WARPGROUP.ARRIVE ;  /* 0x00000000000079c5 */ /* 0x000fcc0000000000 */
[----:B------:R-:W-:Y:S01]  /*1600*/  HGMMA.64x16x16.F32.BF16 R24, gdesc[UR8], R24, gsb0 ;  /* 0x00200000081879f0 */ /* 0x000fe20008001818 */
        /* <DEDUP_REMOVED lines=41> */
[----:B------:R-:W-:Y:S03]  /*18a0*/  HGMMA.64x16x16.F32.BF16 R24, gdesc[UR8], R24, gsb0 ;  /* 0x00200000081879f0 */ /* 0x000fe60008001818 */
[----:B------:R-:W-:Y:S02]  /*18b0*/  WARPGROUP.DEPBAR.LE gsb0, 0x0 ;  /* 0x00008000000079c5 */ /* 0x000fe40000010000 */
[----:B------:R-:W-:Y:S05]  /*18c0*/  @!P2 BRA `(.L_x_18) ;  /* 0x00000004008ca947 */ /* 0x000fea0003800000 */
[----:B------:R-:W-:Y:S01]  /*18d0*/  UIADD3 UR5, UR42, 0x1, URZ ;  /* 0x000000012a057890 */ /* 0x000fe2000fffe03f */
[----:B01----:R-:W-:-:S03]  /*18e0*/  IMAD.U32 R0, RZ, RZ, UR44 ;  /* 0x0000002cff007e24 */ /* 0x003fc6000f8e00ff */
[----:B------:R-:W-:-:S04]  /*18f0*/  UISETP.NE.AND UP0, UPT, UR5, 0x6, UPT ;  /* 0x000000060500788c */ /* 0x000fc8000bf05270 */
[----:B------:R-:W-:Y:S02]  /*1900*/  USEL UR6, URZ, 0x1, UP0 ;  /* 0x000000013f067887 */ /* 0x000fe40008000000 */
[----:B------:R-:W-:Y:S02]  /*1910*/  USEL UR5, UR5, URZ, UP0 ;  /* 0x0000003f05057287 */ /* 0x000fe40008000000 */
[----:B------:R-:W-:-:S06]  /*1920*/  ULOP3.LUT UR6, UR40, UR6, URZ, 0x3c, !UPT ;  /* 0x0000000628067292 */ /* 0x000fcc000f8e3c3f */
[----:B------:R-:W-:Y:S01]  /*1930*/  IMAD.U32 R4, RZ, RZ, UR6 ;  /* 0x00000006ff047e24 */ /* 0x000fe2000f8e00ff */
[----:B------:R-:W-:-:S06]  /*1940*/  UMOV UR6, UR42 ;  /* 0x0000002a00067c82 */ /* 0x000fcc0008000000 */
.L_x_25:
[----:B01----:R-:W-:Y:S05]  /*1950*/  @!P0 BRA `(.L_x_19) ;  /* 0x0000000000048947 */ /* 0x003fea0003800000 */
[----:B------:R-:W-:Y:S01]  /*1960*/  BPT.TRAP 0x1 ;  /* 0x000000040000795c */ /* 0x000fe20000300000 */
.L_x_19:
[----:B------:R-:W0:Y:S01]  /*1970*/  S2UR UR8, SR_CgaCtaId ;  /* 0x00000000000879c3 */ /* 0x000e220000008800 */
[----:B------:R-:W-:Y:S01]  /*1980*/  UMOV UR7, 0x400 ;  /* 0x0000040000077882 */ /* 0x000fe20000000000 */
[----:B------:R-:W-:Y:S01]  /*1990*/  SHF.L.U32 R2, R4, 0x1f, RZ ;  /* 0x0000001f04027819 */ /* 0x000fe200000006ff */
[----:B0-----:R-:W-:-:S04]  /*19a0*/  ULEA UR7, UR8, UR7, 0x18 ;  /* 0x0000000708077291 */ /* 0x001fc8000f8ec03f */
[----:B------:R-:W-:-:S09]  /*19b0*/  ULEA UR8, UR5, UR7, 0x3 ;  /* 0x0000000705087291 */ /* 0x000fd2000f8e183f */
[----:B------:R0:W1:Y:S01]  /*19c0*/  SYNCS.PHASECHK.TRANS64.TRYWAIT P1, [UR8], R2 ;  /* 0x00000002ff0075a7 */ /* 0x0000620008020148 */
[----:B------:R-:W-:Y:S05]  /*19d0*/  @!P0 BRA `(.L_x_20) ;  /* 0x0000000000048947 */ /* 0x000fea0003800000 */
[----:B------:R-:W-:Y:S01]  /*19e0*/  BPT.TRAP 0x1 ;  /* 0x000000040000795c */ /* 0x000fe20000300000 */
.L_x_20:
[----:B-1----:R-:W-:Y:S05]  /*19f0*/  @P1 BRA `(.L_x_21) ;  /* 0x0000000000081947 */ /* 0x002fea0003800000 */
[----:B------:R-:W1:Y:S02]  /*1a00*/  SYNCS.PHASECHK.TRANS64.TRYWAIT P1, [UR8], R2 ;  /* 0x00000002ff0075a7 */ /* 0x000e640008020148 */
[----:B-1----:R-:W-:Y:S05]  /*1a10*/  @!P1 BRA `(.L_x_22) ;  /* 0x0000003000409947 */ /* 0x002fea0003800000 */
.L_x_21:
[----:B------:R-:W-:Y:S01]  /*1a20*/  ULEA UR12, UR5, UR45, 0xb ;  /* 0x0000002d050c7291 */ /* 0x000fe2000f8e583f */
[----:B------:R-:W-:Y:S01]  /*1a30*/  WARPGROUP.ARRIVE ;  /* 0x00000000000079c5 */ /* 0x000fe20000000000 */
[----:B------:R-:W-:Y:S01]  /*1a40*/  ULEA UR13, UR5, UR4, 0x8 ;  /* 0x00000004050d7291 */ /* 0x000fe2000f8e403f */
[----:B------:R-:W-:Y:S01]  /*1a50*/  UMOV UR9, 0x40000040 ;  /* 0x4000004000097882 */ /* 0x000fe20000000000 */
[----:B------:R-:W-:-:S03]  /*1a60*/  UMOV UR11, 0x40000040 ;  /* 0x40000040000b7882 */ /* 0x000fc60000000000 */
[----:B------:R-:W-:Y:S02]  /*1a70*/  UMOV UR8, UR12 ;  /* 0x0000000c00087c82 */ /* 0x000fe40008000000 */
[----:B------:R-:W-:Y:S02]  /*1a80*/  UMOV UR10, UR13 ;  /* 0x0000000d000a7c82 */ /* 0x000fe40008000000 */
[----:B------:R-:W-:Y:S01]  /*1a90*/  HGMMA.64x16x16.F32.BF16 R24, gdesc[UR8], R24, gsb0 ;  /* 0x00200000081879f0 */ /* 0x000fe20008001818 */
[----:B------:R-:W-:Y:S02]  /*1aa0*/  UIADD3 UR8, UR12, 0x2, URZ ;  /* 0x000000020c087890 */ /* 0x000fe4000fffe03f */
[----:B------:R-:W-:Y:S01]  /*1ab0*/  UIADD3 UR10, UR13, 0x2, URZ ;  /* 0x000000020d0a7890 */ /* 0x000fe2000fffe03f */
[----:B------:R-:W-:Y:S01]  /*1ac0*/  UMOV UR9, 0x40000040 ;  /* 0x4000004000097882 */ /* 0x000fe20000000000 */
[----:B------:R-:W-:Y:S01]  /*1ad0*/  UMOV UR11, 0x40000040 ;  /* 0x40000040000b7882 */ /* 0x000fe20000000000 */
[----:B------:R-:W-:-:S02]  /*1ae0*/  WARPGROUP.DEPBAR.LE gsb0, 0x0 ;  /* 0x00008000000079c5 */ /* 0x000fc40000010000 */
        /* <DEDUP_REMOVED lines=46> */
[----:B------:R-:W-:Y:S01]  /*1dd0*/  BPT.TRAP 0x1 ;  /* 0x000000040000795c */ /* 0x000fe20000300000 */
.L_x_23:
[----:B------:R-:W-:Y:S01]  /*1de0*/  ULEA UR7, UR6, UR7, 0x3 ;  /* 0x0000000706077291 */ /* 0x000fe2000f8e183f */
[----:B------:R-:W-:-:S03]  /*1df0*/  ISETP.GT.U32.AND P1, PT, R18, 0x1, PT ;  /* 0x000000011200780c */ /* 0x000fc60003f24070 */
[----:B------:R-:W-:-:S04]  /*1e00*/  UIADD3 UR7, UR7, 0x30, URZ ;  /* 0x0000003007077890 */ /* 0x000fc8000fffe03f */
[----:B------:R-:W-:-:S09]  /*1e10*/  UPRMT UR7, URZ, 0x654, UR7 ;  /* 0x000006543f077896 */ /* 0x000fd20008000007 */
[----:B------:R-:W-:Y:S01]  /*1e20*/  SYNCS.ARRIVE.TRANS64.RED.A1T0 RZ, [UR7], RZ ;  /* 0x000000ffffff79a7 */ /* 0x000fe20008100407 */
[----:B------:R-:W-:Y:S05]  /*1e30*/  @P1 BRA `(.L_x_24) ;  /* 0x0000000000041947 */ /* 0x000fea0003800000 */
[----:B------:R-:W-:Y:S01]  /*1e40*/  BPT.TRAP 0x1 ;  /* 0x000000040000795c */ /* 0x000fe20000300000 */
.L_x_24:
[----:B------:R-:W-:Y:S01]  /*1e50*/  UIADD3 UR5, UR5, 0x1, URZ ;  /* 0x0000000105057890 */ /* 0x000fe2000fffe03f */
[C---:B------:R-:W-:Y:S01]  /*1e60*/  ISETP.GT.AND P1, PT, R0.reuse, 0x1, PT ;  /* 0x000000010000780c */ /* 0x040fe20003f24270 */
[----:B------:R-:W-:Y:S01]  /*1e70*/  UIADD3 UR6, UR6, 0x1, URZ ;  /* 0x0000000106067890 */ /* 0x000fe2000fffe03f */
[----:B------:R-:W-:Y:S01]  /*1e80*/  VIADD R0, R0, 0xffffffff ;  /* 0xffffffff00007836 */ /* 0x000fe20000000000 */
[----:B------:R-:W-:Y:S02]  /*1e90*/  UISETP.NE.AND UP0, UPT, UR5, 0x6, UPT ;  /* 0x000000060500788c */ /* 0x000fe4000bf05270 */
[----:B------:R-:W-:Y:S02]  /*1ea0*/  UISETP.NE.AND UP1, UPT, UR6, 0x6, UPT ;  /* 0x000000060600788c */ /* 0x000fe4000bf25270 */
[----:B------:R-:W-:Y:S02]  /*1eb0*/  USEL UR7, URZ, 0x1, UP0 ;  /* 0x000000013f077887 */ /* 0x000fe40008000000 */
[----:B------:R-:W-:-:S02]  /*1ec0*/  USEL UR5, UR5, URZ, UP0 ;  /* 0x0000003f05057287 */ /* 0x000fc40008000000 */
[----:B------:R-:W-:Y:S02]  /*1ed0*/  USEL UR6, UR6, URZ, UP1 ;  /* 0x0000003f06067287 */ /* 0x000fe40008800000 */
[----:B------:R-:W-:Y:S01]  /*1ee0*/  LOP3.LUT R4, R4, UR7, RZ, 0x3c, !PT ;  /* 0x0000000704047c12 */ /* 0x000fe2000f8e3cff */
[----:B------:R-:W-:Y:S09]  /*1ef0*/  @P1 BRA `(.L_x_25) ;  /* 0xfffffff800941947 */ /* 0x000ff2000383ffff */
.L_x_18:
[----:B01----:R-:W0:Y:S02]  /*1f00*/  LDC R0, c[0x0][0x28c] ;  /* 0x0000a300ff007b82 */ /* 0x003e240000000800 */
[----:B0-----:R-:W-:-:S13]  /*1f10*/  ISETP.GE.AND P1, PT, R0, 0x1, PT ;  /* 0x000000010000780c */ /* 0x001fda0003f26270 */
[----:B------:R-:W-:Y:S05]  /*1f20*/  @!P1 BRA `(.L_x_26) ;  /* 0x0000000000409947 */ /* 0x000fea0003800000 */
[----:B------:R-:W-:Y:S05]  /*1f30*/  @!P0 BRA `(.L_x_27) ;  /* 0x0000000000048947 */ /* 0x000fea0003800000 */
[----:B------:R-:W-:Y:S01]  /*1f40*/  BPT.TRAP 0x1 ;  /* 0x000000040000795c */ /* 0x000fe20000300000 */
.L_x_27:
[----:B------:R-:W0:Y:S01]  /*1f50*/  S2UR UR7, SR_CgaCtaId ;  /* 0x00000000000779c3 */ /* 0x000e220000008800 */
[----:B------:R-:W-:Y:S01]  /*1f60*/  UIADD3 UR6, UR44, UR42, URZ ;  /* 0x0000002a2c067290 */ /* 0x000fe2000fffe03f */
[----:B------:R-:W-:-:S03]  /*1f70*/  ISETP.GT.U32.AND P0, PT, R18, 0x1, PT ;  /* 0x000000011200780c */ /* 0x000fc60003f04070 */
[----:B------:R-:W-:-:S04]  /*1f80*/  UIMAD.WIDE.U32 UR4, UR6, -0x55555555, URZ ;  /* 0xaaaaaaab060478a5 */ /* 0x000fc8000f8e003f */
[----:B------:R-:W-:-:S03]  /*1f90*/  USHF.R.U32.HI UR4, URZ, 0x2, UR5 ;  /* 0x000000023f047899 */ /* 0x000fc60008011605 */
[----:B------:R-:W-:Y:S01]  /*1fa0*/  UMOV UR5, 0x400 ;  /* 0x0000040000057882 */ /* 0x000fe20000000000 */
[----:B------:R-:W-:Y:S02]  /*1fb0*/  UIMAD UR6, UR4, -0x6, UR6 ;  /* 0xfffffffa040678a4 */ /* 0x000fe4000f8e0206 */
[----:B0-----:R-:W-:-:S04]  /*1fc0*/  ULEA UR5, UR7, UR5, 0x18 ;  /* 0x0000000507057291 */ /* 0x001fc8000f8ec03f */
[----:B------:R-:W-:-:S04]  /*1fd0*/  ULEA UR6, UR6, UR5, 0x3 ;  /* 0x0000000506067291 */ /* 0x000fc8000f8e183f */
[----:B------:R-:W-:-:S04]  /*1fe0*/  UIADD3 UR6, UR6, 0x30, URZ ;  /* 0x0000003006067890 */ /* 0x000fc8000fffe03f */
[----:B------:R-:W-:-:S09]  /*1ff0*/  UPRMT UR6, URZ, 0x654, UR6 ;  /* 0x000006543f067896 */ /* 0x000fd20008000006 */
[----:B------:R-:W-:Y:S01]  /*2000*/  SYNCS.ARRIVE.TRANS64.RED.A1T0 RZ, [UR6], RZ ;  /* 0x000000ffffff79a7 */ /* 0x000fe20008100406 */
[----:B------:R-:W-:Y:S05]  /*2010*/  @P0 BRA `(.L_x_26) ;  /* 0x0000000000040947 */ /* 0x000fea0003800000 */
[----:B------:R-:W-:Y:S01]  /*2020*/  BPT.TRAP 0x1 ;  /* 0x000000040000795c */ /* 0x000fe20000300000 */
.L_x_26:
[----:B------:R-:W-:Y:S01]  /*2030*/  SHF.R.S32.HI R21, RZ, 0x1f, R43 ;  /* 0x0000001fff157819 */ /* 0x000fe2000001142b */
[----:B------:R-:W-:Y:S01]  /*2040*/  ULDC.64 UR4, c[0x0][0x5d0] ;  /* 0x0001740000047ab9 */ /* 0x000fe20000000a00 */
[----:B------:R-:W-:Y:S01]  /*2050*/  IMAD.SHL.U32 R7, R42, 0x10, RZ ;  /* 0x000000102a077824 */ /* 0x000fe200078e00ff */
[----:B------:R-:W-:Y:S01]  /*2060*/  UIADD3 UR42, UR43, UR42, URZ ;  /* 0x0000002a2b2a7290 */ /* 0x000fe2000fffe03f */
[----:B------:R-:W-:Y:S01]  /*2070*/  IMAD.WIDE R12, R45, 0x80, R22 ;  /* 0x000000802d0c7825 */ /* 0x000fe200078e0216 */
[----:B------:R-:W-:Y:S01]  /*2080*/  ULDC UR7, c[0x0][0x288] ;  /* 0x0000a20000077ab9 */ /* 0x000fe20000000800 */
[----:B------:R-:W-:Y:S01]  /*2090*/  ULDC UR10, c[0x0][0x284] ;  /* 0x0000a100000a7ab9 */ /* 0x000fe20000000800 */
[----:B------:R-:W-:Y:S01]  /*20a0*/  LOP3.LUT R4, R7, 0x6, R38, 0xf8, !PT ;  /* 0x0000000607047812 */ /* 0x000fe200078ef826 */
[----:B------:R-:W-:Y:S01]  /*20b0*/  IMAD R0, R21, UR4, RZ ;  /* 0x0000000415007c24 */ /* 0x000fe2000f8e02ff */
[----:B------:R-:W-:Y:S01]  /*20c0*/  UISETP.GT.U32.AND UP0, UPT, UR42, 0x5, UPT ;  /* 0x000000052a00788c */ /* 0x000fe2000bf04070 */
[----:B------:R-:W-:Y:S01]  /*20d0*/  ISETP.GE.AND P0, PT, R7, UR7, PT ;  /* 0x0000000707007c0c */ /* 0x000fe2000bf06270 */
[----:B------:R-:W-:Y:S01]  /*20e0*/  UISETP.GE.U32.AND UP1, UPT, UR43, 0x6, UPT ;  /* 0x000000062b00788c */ /* 0x000fe2000bf26070 */
[----:B------:R-:W-:Y:S01]  /*20f0*/  IMAD R9, R43, UR5, R0 ;  /* 0x000000052b097c24 */ /* 0x000fe2000f8e0200 */
[--C-:B------:R-:W-:Y:S01]  /*2100*/  SHF.R.S32.HI R5, RZ, 0x1f, R4.reuse ;  /* 0x0000001fff057819 */ /* 0x100fe20000011404 */
[----:B------:R-:W-:Y:S01]  /*2110*/  IMAD.SHL.U32 R0, R45, 0x80, RZ ;  /* 0x000000802d007824 */ /* 0x000fe200078e00ff */
[----:B------:R-:W-:Y:S01]  /*2120*/  UISETP.LT.U32.AND UP0, UPT, UR43, 0x6, UP0 ;  /* 0x000000062b00788c */ /* 0x000fe20008701070 */
[----:B------:R-:W-:Y:S01]  /*2130*/  IMAD.MOV.U32 R45, RZ, RZ, -0x1 ;  /* 0xffffffffff2d7424 */ /* 0x000fe200078e00ff */
[----:B------:R-:W-:Y:S01]  /*2140*/  ULDC.64 UR8, c[0x0][0x5c8] ;  /* 0x0001720000087ab9 */ /* 0x000fe20000000a00 */
[----:B------:R-:W-:Y:S01]  /*2150*/  IMAD.WIDE.U32 R2, R43, UR4, R4 ;  /* 0x000000042b027c25 */ /* 0x000fe2000f8e0004 */
[----:B------:R-:W-:Y:S01]  /*2160*/  ISETP.GE.OR P0, PT, R0, UR10, P0 ;  /* 0x0000000a00007c0c */ /* 0x000fe20008706670 */
[----:B------:R-:W-:-:S02]  /*2170*/  UIMAD.WIDE.U32 UR4, UR42, -0x55555555, URZ ;  /* 0xaaaaaaab2a0478a5 */ /* 0x000fc4000f8e003f */
[----:B------:R-:W-:Y:S01]  /*2180*/  USEL UR6, URZ, 0x1, !UP0 ;  /* 0x000000013f067887 */ /* 0x000fe2000c000000 */
[----:B------:R-:W-:Y:S01]  /*2190*/  IMAD R11, R13, UR8, RZ ;  /* 0x000000080d0b7c24 */ /* 0x000fe2000f8e02ff */
[----:B------:R-:W-:Y:S01]  /*21a0*/  USHF.R.U32.HI UR4, URZ, 0x2, UR5 ;  /* 0x000000023f047899 */ /* 0x000fe20008011605 */
[----:B------:R-:W-:Y:S01]  /*21b0*/  IMAD.IADD R3, R3, 0x1, R9 ;  /* 0x0000000103037824 */ /* 0x000fe200078e0209 */
[----:B------:R-:W-:Y:S01]  /*21c0*/  ULOP3.LUT UR40, UR40, UR6, URZ, 0x3c, !UPT ;  /* 0x0000000628287292 */ /* 0x000fe2000f8e3c3f */
[C---:B------:R-:W-:Y:S01]  /*21d0*/  IMAD R11, R12.reuse, UR9, R11 ;  /* 0x000000090c0b7c24 */ /* 0x040fe2000f8e020b */
[----:B------:R-:W-:Y:S01]  /*21e0*/  UIMAD UR42, UR4, -0x6, UR42 ;  /* 0xfffffffa042a78a4 */ /* 0x000fe2000f8e022a */
[----:B------:R-:W-:Y:S01]  /*21f0*/  IMAD.WIDE.U32 R14, R12, UR8, R2 ;  /* 0x000000080c0e7c25 */ /* 0x000fe2000f8e0002 */
[----:B------:R-:W-:Y:S02]  /*2200*/  @UP1 ULOP3.LUT UR40, UR40, 0x1, UR4, 0x78, !UPT ;  /* 0x0000000128281892 */ /* 0x000fe4000f8e7804 */
[----:B------:R-:W-:Y:S10]  /*2210*/  @P0 BRA `(.L_x_28) ;  /* 0x0000000800bc0947 */ /* 0x000ff40003800000 */
[----:B-----5:R-:W-:Y:S01]  /*2220*/  FSETP.NEU.AND P0, PT, R33, RZ, PT ;  /* 0x000000ff2100720b */ /* 0x020fe20003f0d000 */
[----:B------:R-:W-:Y:S01]  /*2230*/  BSSY B0, `(.L_x_28) ;  /* 0x00000ad000007945 */ /* 0x000fe20003800000 */
[----:B------:R-:W-:Y:S02]  /*2240*/  IMAD.IADD R55, R15, 0x1, R11 ;  /* 0x000000010f377824 */ /* 0x000fe400078e020b */
[----:B------:R-:W-:Y:S02]  /*2250*/  IMAD.IADD R42, R41, 0x1, -R0 ;  /* 0x00000001292a7824 */ /* 0x000fe400078e0a00 */
[----:B------:R-:W-:-:S07]  /*2260*/  IMAD.IADD R48, R34, 0x1, -R7 ;  /* 0x0000000122307824 */ /* 0x000fce00078e0a07 */
[----:B------:R-:W-:Y:S05]  /*2270*/  @!P0 BRA `(.L_x_29) ;  /* 0x0000000400f08947 */ /* 0x000fea0003800000 */
[----:B------:R-:W0:Y:S01]  /*2280*/  LDC.64 R46, c[0x0][0x5b8] ;  /* 0x00016e00ff2e7b82 */ /* 0x000e220000000a00 */
[----:B------:R-:W-:Y:S01]  /*2290*/  ISETP.GT.AND P0, PT, R48, RZ, PT ;  /* 0x000000ff3000720c */ /* 0x000fe20003f04270 */
[----:B------:R-:W-:-:S03]  /*22a0*/  ULDC.64 UR4, c[0x0][0x5c0] ;  /* 0x0001700000047ab9 */ /* 0x000fc60000000a00 */
[----:B------:R-:W-:-:S03]  /*22b0*/  ISETP.GT.AND P2, PT, R42, RZ, P0 ;  /* 0x000000ff2a00720c */ /* 0x000fc60000744270 */
[----:B------:R-:W1:Y:S08]  /*22c0*/  LDC.64 R50, c[0x0][0x5b0] ;  /* 0x00016c00ff327b82 */ /* 0x000e700000000a00 */
[----:B------:R-:W2:Y:S01]  /*22d0*/  LDC.64 R52, c[0x0][0x5a8] ;  /* 0x00016a00ff347b82 */ /* 0x000ea20000000a00 */
[-C--:B0-----:R-:W-:Y:S02]  /*22e0*/  IMAD R0, R21, R46.reuse, RZ ;  /* 0x0000002e15007224 */ /* 0x081fe400078e02ff */
[----:B------:R-:W-:-:S04]  /*22f0*/  IMAD.WIDE.U32 R20, R43, R46, R4 ;  /* 0x0000002e2b147225 */ /* 0x000fc800078e0004 */
[----:B------:R-:W-:Y:S02]  /*2300*/  IMAD R47, R43, R47, R0 ;  /* 0x0000002f2b2f7224 */ /* 0x000fe400078e0200 */
[-C--:B-1----:R-:W-:Y:S02]  /*2310*/  IMAD R0, R13, R50.reuse, RZ ;  /* 0x000000320d007224 */ /* 0x082fe400078e02ff */
[----:B------:R-:W-:Y:S02]  /*2320*/  IMAD.IADD R7, R21, 0x1, R47 ;  /* 0x0000000115077824 */ /* 0x000fe400078e022f */
[----:B------:R-:W-:Y:S02]  /*2330*/  IMAD.MOV.U32 R6, RZ, RZ, R20 ;  /* 0x000000ffff067224 */ /* 0x000fe400078e0014 */
[C---:B------:R-:W-:Y:S02]  /*2340*/  IMAD R49, R12.reuse, R51, R0 ;  /* 0x000000330c317224 */ /* 0x040fe400078e0200 */
[----:B------:R-:W-:-:S04]  /*2350*/  IMAD.WIDE.U32 R2, R12, R50, R6 ;  /* 0x000000320c027225 */ /* 0x000fc800078e0006 */
[----:B------:R-:W-:Y:S01]  /*2360*/  IMAD.IADD R0, R3, 0x1, R49 ;  /* 0x0000000103007824 */ /* 0x000fe200078e0231 */
[----:B--2---:R-:W-:-:S04]  /*2370*/  LEA R8, P1, R2, R52, 0x1 ;  /* 0x0000003402087211 */ /* 0x004fc800078208ff */
[----:B------:R-:W-:-:S05]  /*2380*/  LEA.HI.X R9, R2, R53, R0, 0x1, P1 ;  /* 0x0000003502097211 */ /* 0x000fca00008f0c00 */
[----:B------:R0:W2:Y:S01]  /*2390*/  @P2 LDG.E.LTC128B.U16 R0, desc[UR36][R8.64] ;  /* 0x0000002408002981 */ /* 0x0000a2000c1e1520 */
[----:B------:R-:W-:Y:S01]  /*23a0*/  IMAD.WIDE.U32 R10, R12, R50, R4 ;  /* 0x000000320c0a7225 */ /* 0x000fe200078e0004 */
[----:B------:R-:W-:Y:S03]  /*23b0*/  BSSY B1, `(.L_x_30) ;  /* 0x0000013000017945 */ /* 0x000fe60003800000 */
[----:B------:R-:W-:Y:S02]  /*23c0*/  IMAD.IADD R11, R49, 0x1, R11 ;  /* 0x00000001310b7824 */ /* 0x000fe400078e020b */
[----:B------:R-:W-:Y:S01]  /*23d0*/  IMAD.WIDE.U32 R10, R43, R46, R10 ;  /* 0x0000002e2b0a7225 */ /* 0x000fe200078e000a */
[----:B0-----:R-:W-:-:S03]  /*23e0*/  SHF.L.U64.HI R9, R50, 0x3, R51 ;  /* 0x0000000332097819 */ /* 0x001fc60000010233 */
[----:B------:R-:W-:Y:S02]  /*23f0*/  IMAD.IADD R8, R47, 0x1, R11 ;  /* 0x000000012f087824 */ /* 0x000fe400078e020b */
[----:B--2---:R-:W-:-:S04]  /*2400*/  IMAD.U32 R2, R0, 0x10000, RZ ;  /* 0x0001000000027824 */ /* 0x004fc800078e00ff */
[----:B------:R-:W-:Y:S01]  /*2410*/  FMUL R3, R2, R33 ;  /* 0x0000002102037220 */ /* 0x000fe20000400000 */
[----:B------:R-:W-:-:S03]  /*2420*/  LEA R2, P1, R14, UR4, 0x1 ;  /* 0x000000040e027c11 */ /* 0x000fc6000f8208ff */
[----:B------:R-:W-:Y:S01]  /*2430*/  FFMA R24, R24, R32, R3 ;  /* 0x0000002018187223 */ /* 0x000fe20000000003 */
[----:B------:R-:W-:Y:S02]  /*2440*/  LEA.HI.X R3, R14, UR5, R55, 0x1, P1 ;  /* 0x000000050e037c11 */ /* 0x000fe400088f0c37 */
[----:B------:R-:W-:Y:S02]  /*2450*/  ISETP.GT.AND P1, PT, R48, 0x1, PT ;  /* 0x000000013000780c */ /* 0x000fe40003f24270 */
[----:B------:R-:W-:Y:S02]  /*2460*/  F2FP.BF16.F32.PACK_AB R24, RZ, R24 ;  /* 0x00000018ff18723e */ /* 0x000fe400000010ff */
[----:B------:R-:W-:Y:S02]  /*2470*/  ISETP.GT.AND P3, PT, R42, RZ, P1 ;  /* 0x000000ff2a00720c */ /* 0x000fe40000f64270 */
[C---:B------:R-:W-:Y:S01]  /*2480*/  LEA R14, P4, R10.reuse, R52, 0x1 ;  /* 0x000000340a0e7211 */ /* 0x040fe200078808ff */
[----:B------:R0:W-:Y:S03]  /*2490*/  @P2 STG.E.U16 desc[UR36][R2.64], R24 ;  /* 0x0000001802002986 */ /* 0x0001e6000c101524 */
[----:B------:R-:W-:Y:S01]  /*24a0*/  LEA.HI.X R15, R10, R53, R8, 0x1, P4 ;  /* 0x000000350a0f7211 */ /* 0x000fe200020f0c08 */
[----:B------:R-:W-:-:S06]  /*24b0*/  IMAD.SHL.U32 R8, R50, 0x8, RZ ;  /* 0x0000000832087824 */ /* 0x000fcc00078e00ff */
[----:B------:R-:W-:Y:S05]  /*24c0*/  @!P3 BRA `(.L_x_31) ;  /* 0x000000000004b947 */ /* 0x000fea0003800000 */
[----:B------:R1:W5:Y:S02]  /*24d0*/  LDG.E.LTC128B.U16 R0, desc[UR36][R14.64+0x2] ;  /* 0x000002240e007981 */ /* 0x000364000c1e1520 */
.L_x_31:
[----:B------:R-:W-:Y:S05]  /*24e0*/  BSYNC B1 ;  /* 0x0000000000017941 */ /* 0x000fea0003800000 */
.L_x_30:
[----:B------:R-:W-:Y:S01]  /*24f0*/  IMAD.WIDE.U32 R8, R12, R50, R8 ;  /* 0x000000320c087225 */ /* 0x000fe200078e0008 */
[----:B------:R-:W-:Y:S02]  /*2500*/  ISETP.GT.AND P0, PT, R42, 0x8, P0 ;  /* 0x000000082a00780c */ /* 0x000fe40000704270 */
[C---:B-----5:R-:W-:Y:S01]  /*2510*/  PRMT R12, R0.reuse, 0x7610, R12 ;  /* 0x00007610000c7816 */ /* 0x060fe2000000000c */
[----:B------:R-:W-:Y:S01]  /*2520*/  IMAD.U32 R6, R0, 0x10000, RZ ;  /* 0x0001000000067824 */ /* 0x000fe200078e00ff */
[----:B------:R-:W-:Y:S01]  /*2530*/  IADD3 R20, P2, R20, R8, RZ ;  /* 0x0000000814147210 */ /* 0x000fe20007f5e0ff */
[----:B------:R-:W-:Y:S02]  /*2540*/  IMAD.IADD R49, R49, 0x1, R9 ;  /* 0x0000000131317824 */ /* 0x000fe400078e0209 */
[----:B------:R-:W-:Y:S02]  /*2550*/  FMUL R6, R6, R33 ;  /* 0x0000002106067220 */ /* 0x000fe40000400000 */
[----:B------:R-:W-:-:S02]  /*2560*/  IMAD.X R7, R49, 0x1, R7, P2 ;  /* 0x0000000131077824 */ /* 0x000fc400010e0607 */
[----:B------:R-:W-:Y:S01]  /*2570*/  FFMA R25, R25, R32, R6 ;  /* 0x0000002019197223 */ /* 0x000fe20000000006 */
[----:B------:R-:W-:-:S04]  /*2580*/  LEA R6, P2, R20, R52, 0x1 ;  /* 0x0000003414067211 */ /* 0x000fc800078408ff */
[----:B------:R-:W-:Y:S02]  /*2590*/  F2FP.BF16.F32.PACK_AB R25, RZ, R25 ;  /* 0x00000019ff19723e */ /* 0x000fe400000010ff */
[----:B------:R-:W-:-:S03]  /*25a0*/  LEA.HI.X R7, R20, R53, R7, 0x1, P2 ;  /* 0x0000003514077211 */ /* 0x000fc600010f0c07 */
[----:B------:R2:W-:Y:S04]  /*25b0*/  @P3 STG.E.U16 desc[UR36][R2.64+0x2], R25 ;  /* 0x0000021902003986 */ /* 0x0005e8000c101524 */
[----:B------:R-:W3:Y:S01]  /*25c0*/  @P0 LDG.E.LTC128B.U16 R12, desc[UR36][R6.64] ;  /* 0x00000024060c0981 */ /* 0x000ee2000c1e1520 */
[----:B------:R-:W-:Y:S01]  /*25d0*/  IADD3 R8, P2, R4, R8, RZ ;  /* 0x0000000804087210 */ /* 0x000fe20007f5e0ff */
[----:B------:R-:W-:Y:S01]  /*25e0*/  BSSY B1, `(.L_x_32) ;  /* 0x0000011000017945 */ /* 0x000fe20003800000 */
[----:B------:R-:W-:Y:S02]  /*25f0*/  SHF.L.U64.HI R11, R37, 0x1, R36 ;  /* 0x00000001250b7819 */ /* 0x000fe40000010224 */
[----:B------:R-:W-:Y:S01]  /*2600*/  ISETP.GT.AND P1, PT, R42, 0x8, P1 ;  /* 0x000000082a00780c */ /* 0x000fe20000f24270 */
[----:B------:R-:W-:Y:S01]  /*2610*/  IMAD.X R9, R5, 0x1, R49, P2 ;  /* 0x0000000105097824 */ /* 0x000fe200010e0631 */
[----:B------:R-:W-:Y:S01]  /*2620*/  LEA R4, P2, R37, R2, 0x1 ;  /* 0x0000000225047211 */ /* 0x000fe200078408ff */
[----:B------:R-:W-:-:S03]  /*2630*/  IMAD.WIDE.U32 R8, R43, R46, R8 ;  /* 0x0000002e2b087225 */ /* 0x000fc600078e0008 */
[----:B------:R-:W-:Y:S01]  /*2640*/  LEA R10, P3, R8, R52, 0x1 ;  /* 0x00000034080a7211 */ /* 0x000fe200078608ff */
[----:B---3--:R-:W-:-:S04]  /*2650*/  IMAD.U32 R0, R12, 0x10000, RZ ;  /* 0x000100000c007824 */ /* 0x008fc800078e00ff */
[----:B------:R-:W-:Y:S01]  /*2660*/  FMUL R5, R0, R33 ;  /* 0x0000002100057220 */ /* 0x000fe20000400000 */
[----:B------:R-:W-:-:S03]  /*2670*/  IMAD.IADD R0, R47, 0x1, R9 ;  /* 0x000000012f007824 */ /* 0x000fc600078e0209 */
[----:B------:R-:W-:-:S05]  /*2680*/  FFMA R5, R26, R32, R5 ;  /* 0x000000201a057223 */ /* 0x000fca0000000005 */
[----:B------:R-:W-:Y:S01]  /*2690*/  F2FP.BF16.F32.PACK_AB R6, RZ, R5 ;  /* 0x00000005ff06723e */ /* 0x000fe200000010ff */
[----:B------:R-:W-:Y:S01]  /*26a0*/  IMAD.X R5, R11, 0x1, R3, P2 ;  /* 0x000000010b057824 */ /* 0x000fe200010e0603 */
[----:B------:R-:W-:-:S04]  /*26b0*/  LEA.HI.X R11, R8, R53, R0, 0x1, P3 ;  /* 0x00000035080b7211 */ /* 0x000fc800018f0c00 */
[----:B------:R2:W-:Y:S01]  /*26c0*/  @P0 STG.E.U16 desc[UR36][R4.64], R6 ;  /* 0x0000000604000986 */ /* 0x0005e2000c101524 */
[----:B------:R-:W-:Y:S05]  /*26d0*/  @!P1 BRA `(.L_x_33) ;  /* 0x0000000000049947 */ /* 0x000fea0003800000 */
[----:B------:R3:W5:Y:S02]  /*26e0*/  LDG.E.LTC128B.U16 R12, desc[UR36][R10.64+0x2] ;  /* 0x000002240a0c7981 */ /* 0x000764000c1e1520 */
.L_x_33:
[----:B------:R-:W-:Y:S05]  /*26f0*/  BSYNC B1 ;  /* 0x0000000000017941 */ /* 0x000fea0003800000 */
.L_x_32:
[----:B-----5:R-:W-:Y:S01]  /*2700*/  IMAD.U32 R0, R12, 0x10000, RZ ;  /* 0x000100000c007824 */ /* 0x020fe200078e00ff */
[----:B------:R-:W-:Y:S01]  /*2710*/  ISETP.GT.AND P0, PT, R48, 0x8, PT ;  /* 0x000000083000780c */ /* 0x000fe20003f04270 */
[----:B------:R-:W-:Y:S02]  /*2720*/  BSSY B1, `(.L_x_34) ;  /* 0x0000008000017945 */ /* 0x000fe40003800000 */
[----:B------:R-:W-:Y:S01]  /*2730*/  FMUL R0, R0, R33 ;  /* 0x0000002100007220 */ /* 0x000fe20000400000 */
[----:B------:R-:W-:-:S03]  /*2740*/  ISETP.GT.AND P2, PT, R42, RZ, P0 ;  /* 0x000000ff2a00720c */ /* 0x000fc60000744270 */
[----:B------:R-:W-:-:S05]  /*2750*/  FFMA R0, R27, R32, R0 ;  /* 0x000000201b007223 */ /* 0x000fca0000000000 */
[----:B------:R-:W-:-:S05]  /*2760*/  F2FP.BF16.F32.PACK_AB R0, RZ, R0 ;  /* 0x00000000ff00723e */ /* 0x000fca00000010ff */
[----:B------:R4:W-:Y:S01]  /*2770*/  @P1 STG.E.U16 desc[UR36][R4.64+0x2], R0 ;  /* 0x0000020004001986 */ /* 0x0009e2000c101524 */
[----:B------:R-:W-:Y:S05]  /*2780*/  @!P2 BRA `(.L_x_35) ;  /* 0x000000000004a947 */ /* 0x000fea0003800000 */
[----:B------:R0:W5:Y:S02]  /*2790*/  LDG.E.LTC128B.U16 R12, desc[UR36][R14.64+0x10] ;  /* 0x000010240e0c7981 */ /* 0x000164000c1e1520 */
.L_x_35:
[----:B------:R-:W-:Y:S05]  /*27a0*/  BSYNC B1 ;  /* 0x0000000000017941 */ /* 0x000fea0003800000 */
.L_x_34:
[----:B----45:R-:W-:Y:S01]  /*27b0*/  IMAD.U32 R0, R12, 0x10000, RZ ;  /* 0x000100000c007824 */ /* 0x030fe200078e00ff */
        /* <DEDUP_REMOVED lines=9> */
.L_x_37:
[----:B------:R-:W-:Y:S05]  /*2850*/  BSYNC B1 ;  /* 0x0000000000017941 */ /* 0x000fea0003800000 */
.L_x_36:
[----:B-----5:R-:W-:Y:S01]  /*2860*/  IMAD.U32 R0, R12, 0x10000, RZ ;  /* 0x000100000c007824 */ /* 0x020fe200078e00ff */
[----:B------:R-:W-:Y:S01]  /*2870*/  ISETP.GT.AND P0, PT, R42, 0x8, P0 ;  /* 0x000000082a00780c */ /* 0x000fe20000704270 */
[----:B------:R-:W-:Y:S02]  /*2880*/  BSSY B1, `(.L_x_38) ;  /* 0x0000007000017945 */ /* 0x000fe40003800000 */
[----:B------:R-:W-:-:S04]  /*2890*/  FMUL R0, R0, R33 ;  /* 0x0000002100007220 */ /* 0x000fc80000400000 */
[----:B------:R-:W-:-:S05]  /*28a0*/  FFMA R0, R29, R32, R0 ;  /* 0x000000201d007223 */ /* 0x000fca0000000000 */
[----:B------:R-:W-:-:S05]  /*28b0*/  F2FP.BF16.F32.PACK_AB R0, RZ, R0 ;  /* 0x00000000ff00723e */ /* 0x000fca00000010ff */
[----:B------:R0:W-:Y:S01]  /*28c0*/  @P3 STG.E.U16 desc[UR36][R2.64+0x12], R0 ;  /* 0x0000120002003986 */ /* 0x0001e2000c101524 */
[----:B------:R-:W-:Y:S05]  /*28d0*/  @!P0 BRA `(.L_x_39) ;  /* 0x0000000000048947 */ /* 0x000fea0003800000 */
[----:B------:R0:W5:Y:S02]  /*28e0*/  LDG.E.LTC128B.U16 R12, desc[UR36][R10.64+0x10] ;  /* 0x000010240a0c7981 */ /* 0x000164000c1e1520 */
.L_x_39:
[----:B------:R-:W-:Y:S05]  /*28f0*/  BSYNC B1 ;  /* 0x0000000000017941 */ /* 0x000fea0003800000 */
.L_x_38:
[----:B0----5:R-:W-:Y:S01]  /*2900*/  IMAD.U32 R0, R12, 0x10000, RZ ;  /* 0x000100000c007824 */ /* 0x021fe200078e00ff */
[----:B------:R-:W-:Y:S01]  /*2910*/  ISETP.GT.AND P1, PT, R42, 0x8, P1 ;  /* 0x000000082a00780c */ /* 0x000fe20000f24270 */
[----:B--2-4-:R-:W-:Y:S01]  /*2920*/  @P0 IMAD.MOV.U32 R2, RZ, RZ, R4 ;  /* 0x000000ffff020224 */ /* 0x014fe200078e0004 */
[----:B------:R-:W-:Y:S01]  /*2930*/  BSSY B1, `(.L_x_40) ;  /* 0x0000009000017945 */ /* 0x000fe20003800000 */
[----:B------:R-:W-:-:S04]  /*2940*/  FMUL R3, R0, R33 ;  /* 0x0000002100037220 */ /* 0x000fc80000400000 */
[----:B------:R-:W-:-:S05]  /*2950*/  FFMA R3, R30, R32, R3 ;  /* 0x000000201e037223 */ /* 0x000fca0000000003 */
[----:B------:R-:W-:-:S04]  /*2960*/  F2FP.BF16.F32.PACK_AB R3, RZ, R3 ;  /* 0x00000003ff03723e */ /* 0x000fc800000010ff */
[----:B------:R-:W-:Y:S01]  /*2970*/  PRMT R0, R3, 0x7610, R0 ;  /* 0x0000761003007816 */ /* 0x000fe20000000000 */
[----:B------:R-:W-:-:S05]  /*2980*/  @P0 IMAD.MOV.U32 R3, RZ, RZ, R5 ;  /* 0x000000ffff030224 */ /* 0x000fca00078e0005 */
[----:B------:R0:W-:Y:S01]  /*2990*/  @P0 STG.E.U16 desc[UR36][R2.64+0x10], R0 ;  /* 0x0000100002000986 */ /* 0x0001e2000c101524 */
[----:B------:R-:W-:Y:S05]  /*29a0*/  @!P1 BRA `(.L_x_41) ;  /* 0x0000000000049947 */ /* 0x000fea0003800000 */
[----:B------:R2:W5:Y:S02]  /*29b0*/  LDG.E.LTC128B.U16 R12, desc[UR36][R10.64+0x12] ;  /* 0x000012240a0c7981 */ /* 0x000564000c1e1520 */
.L_x_41:
[----:B------:R-:W-:Y:S05]  /*29c0*/  BSYNC B1 ;  /* 0x0000000000017941 */ /* 0x000fea0003800000 */
.L_x_40:
[----:B------:R-:W-:Y:S05]  /*29d0*/  @!P1 BRA `(.L_x_42) ;  /* 0x0000000000c89947 */ /* 0x000fea0003800000 */
[----:B-----5:R-:W-:-:S04]  /*29e0*/  IMAD.U32 R12, R12, 0x10000, RZ ;  /* 0x000100000c0c7824 */ /* 0x020fc800078e00ff */
[----:B------:R-:W-:-:S04]  /*29f0*/  FMUL R12, R12, R33 ;  /* 0x000000210c0c7220 */ /* 0x000fc80000400000 */
[----:B------:R-:W-:-:S05]  /*2a00*/  FFMA R12, R31, R32, R12 ;  /* 0x000000201f0c7223 */ /* 0x000fca000000000c */
[----:B------:R-:W-:-:S05]  /*2a10*/  F2FP.BF16.F32.PACK_AB R12, RZ, R12 ;  /* 0x0000000cff0c723e */ /* 0x000fca00000010ff */
[----:B------:R4:W-:Y:S01]  /*2a20*/  STG.E.U16 desc[UR36][R4.64+0x12], R12 ;  /* 0x0000120c04007986 */ /* 0x0009e2000c101524 */
[----:B------:R-:W-:Y:S05]  /*2a30*/  BRA `(.L_x_42) ;  /* 0x0000000000b07947 */ /* 0x000fea0003800000 */
.L_x_29:
[----:B------:R-:W-:Y:S01]  /*2a40*/  ULDC.64 UR4, c[0x0][0x5c0] ;  /* 0x0001700000047ab9 */ /* 0x000fe20000000a00 */
[----:B------:R-:W-:Y:S01]  /*2a50*/  ISETP.GT.AND P0, PT, R48, RZ, PT ;  /* 0x000000ff3000720c */ /* 0x000fe20003f04270 */
[-C--:B------:R-:W-:Y:S01]  /*2a60*/  FMUL R24, R24, R32.reuse ;  /* 0x0000002018187220 */ /* 0x080fe20000400000 */
[----:B------:R-:W-:Y:S01]  /*2a70*/  LEA R2, P5, R14, UR4, 0x1 ;  /* 0x000000040e027c11 */ /* 0x000fe2000f8a08ff */
[-C--:B------:R-:W-:Y:S01]  /*2a80*/  FMUL R25, R25, R32.reuse ;  /* 0x0000002019197220 */ /* 0x080fe20000400000 */
[----:B------:R-:W-:Y:S01]  /*2a90*/  ISETP.GT.AND P2, PT, R48, 0x1, PT ;  /* 0x000000013000780c */ /* 0x000fe20003f44270 */
[-C--:B------:R-:W-:Y:S01]  /*2aa0*/  FMUL R26, R26, R32.reuse ;  /* 0x000000201a1a7220 */ /* 0x080fe20000400000 */
[----:B------:R-:W-:Y:S01]  /*2ab0*/  ISETP.GT.AND P4, PT, R42, RZ, P0 ;  /* 0x000000ff2a00720c */ /* 0x000fe20000784270 */
[-C--:B------:R-:W-:Y:S01]  /*2ac0*/  FMUL R27, R27, R32.reuse ;  /* 0x000000201b1b7220 */ /* 0x080fe20000400000 */
[----:B------:R-:W-:Y:S01]  /*2ad0*/  LEA.HI.X R3, R14, UR5, R55, 0x1, P5 ;  /* 0x000000050e037c11 */ /* 0x000fe2000a8f0c37 */
[-C--:B------:R-:W-:Y:S01]  /*2ae0*/  FMUL R28, R28, R32.reuse ;  /* 0x000000201c1c7220 */ /* 0x080fe20000400000 */
[----:B------:R-:W-:Y:S01]  /*2af0*/  ISETP.GT.AND P5, PT, R42, RZ, P2 ;  /* 0x000000ff2a00720c */ /* 0x000fe200017a4270 */
[----:B------:R-:W-:Y:S01]  /*2b00*/  FMUL R29, R29, R32 ;  /* 0x000000201d1d7220 */ /* 0x000fe20000400000 */
[----:B------:R-:W-:Y:S01]  /*2b10*/  F2FP.BF16.F32.PACK_AB R24, RZ, R24 ;  /* 0x00000018ff18723e */ /* 0x000fe200000010ff */
[-C--:B------:R-:W-:Y:S01]  /*2b20*/  FMUL R30, R30, R32.reuse ;  /* 0x000000201e1e7220 */ /* 0x080fe20000400000 */
[----:B------:R-:W-:Y:S01]  /*2b30*/  F2FP.BF16.F32.PACK_AB R25, RZ, R25 ;  /* 0x00000019ff19723e */ /* 0x000fe200000010ff */
[----:B------:R-:W-:Y:S01]  /*2b40*/  FMUL R31, R31, R32 ;  /* 0x000000201f1f7220 */ /* 0x000fe20000400000 */
[----:B------:R-:W-:-:S02]  /*2b50*/  SHF.L.U64.HI R5, R37, 0x1, R36 ;  /* 0x0000000125057819 */ /* 0x000fc40000010224 */
[C---:B------:R-:W-:Y:S01]  /*2b60*/  ISETP.GT.AND P3, PT, R48.reuse, 0x8, PT ;  /* 0x000000083000780c */ /* 0x040fe20003f64270 */
[----:B------:R-:W-:Y:S01]  /*2b70*/  @P4 STG.E.U16 desc[UR36][R2.64], R24 ;  /* 0x0000001802004986 */ /* 0x000fe2000c101524 */
[----:B------:R-:W-:Y:S02]  /*2b80*/  ISETP.GT.AND P1, PT, R48, 0x9, PT ;  /* 0x000000093000780c */ /* 0x000fe40003f24270 */
[C---:B------:R-:W-:Y:S01]  /*2b90*/  ISETP.GT.AND P0, PT, R42.reuse, 0x8, P0 ;  /* 0x000000082a00780c */ /* 0x040fe20000704270 */
[----:B------:R-:W-:Y:S01]  /*2ba0*/  @P5 STG.E.U16 desc[UR36][R2.64+0x2], R25 ;  /* 0x0000021902005986 */ /* 0x000fe2000c101524 */
[----:B------:R-:W-:Y:S02]  /*2bb0*/  LEA R4, P5, R37, R2, 0x1 ;  /* 0x0000000225047211 */ /* 0x000fe400078a08ff */
[C---:B------:R-:W-:Y:S02]  /*2bc0*/  ISETP.GT.AND P2, PT, R42.reuse, 0x8, P2 ;  /* 0x000000082a00780c */ /* 0x040fe40001744270 */
[C---:B------:R-:W-:Y:S01]  /*2bd0*/  ISETP.GT.AND P4, PT, R42.reuse, RZ, P3 ;  /* 0x000000ff2a00720c */ /* 0x040fe20001f84270 */
[----:B------:R-:W-:Y:S01]  /*2be0*/  IMAD.X R5, R5, 0x1, R3, P5 ;  /* 0x0000000105057824 */ /* 0x000fe200028e0603 */
[----:B------:R-:W-:-:S02]  /*2bf0*/  ISETP.GT.AND P5, PT, R42, RZ, P1 ;  /* 0x000000ff2a00720c */ /* 0x000fc40000fa4270 */
[C---:B------:R-:W-:Y:S02]  /*2c00*/  ISETP.GT.AND P3, PT, R42.reuse, 0x8, P3 ;  /* 0x000000082a00780c */ /* 0x040fe40001f64270 */
[----:B------:R-:W-:Y:S02]  /*2c10*/  F2FP.BF16.F32.PACK_AB R26, RZ, R26 ;  /* 0x0000001aff1a723e */ /* 0x000fe400000010ff */
[----:B------:R-:W-:Y:S02]  /*2c20*/  F2FP.BF16.F32.PACK_AB R27, RZ, R27 ;  /* 0x0000001bff1b723e */ /* 0x000fe400000010ff */
[----:B------:R-:W-:Y:S01]  /*2c30*/  ISETP.GT.AND P1, PT, R42, 0x8, P1 ;  /* 0x000000082a00780c */ /* 0x000fe20000f24270 */
[----:B------:R-:W-:Y:S01]  /*2c40*/  @P0 STG.E.U16 desc[UR36][R4.64], R26 ;  /* 0x0000001a04000986 */ /* 0x000fe2000c101524 */
[----:B------:R-:W-:Y:S02]  /*2c50*/  F2FP.BF16.F32.PACK_AB R28, RZ, R28 ;  /* 0x0000001cff1c723e */ /* 0x000fe400000010ff */
[----:B------:R-:W-:Y:S01]  /*2c60*/  F2FP.BF16.F32.PACK_AB R29, RZ, R29 ;  /* 0x0000001dff1d723e */ /* 0x000fe200000010ff */
[----:B------:R-:W-:Y:S01]  /*2c70*/  @P2 STG.E.U16 desc[UR36][R4.64+0x2], R27 ;  /* 0x0000021b04002986 */ /* 0x000fe2000c101524 */
[----:B------:R-:W-:-:S02]  /*2c80*/  F2FP.BF16.F32.PACK_AB R30, RZ, R30 ;  /* 0x0000001eff1e723e */ /* 0x000fc400000010ff */
[----:B------:R-:W-:Y:S01]  /*2c90*/  F2FP.BF16.F32.PACK_AB R31, RZ, R31 ;  /* 0x0000001fff1f723e */ /* 0x000fe200000010ff */
[----:B------:R-:W-:Y:S04]  /*2ca0*/  @P4 STG.E.U16 desc[UR36][R2.64+0x10], R28 ;  /* 0x0000101c02004986 */ /* 0x000fe8000c101524 */
[----:B------:R0:W-:Y:S02]  /*2cb0*/  @P5 STG.E.U16 desc[UR36][R2.64+0x12], R29 ;  /* 0x0000121d02005986 */ /* 0x0001e4000c101524 */
[----:B0-----:R-:W-:Y:S02]  /*2cc0*/  @P3 IMAD.MOV.U32 R2, RZ, RZ, R4 ;  /* 0x000000ffff023224 */ /* 0x001fe400078e0004 */
[----:B------:R-:W-:-:S05]  /*2cd0*/  @P3 IMAD.MOV.U32 R3, RZ, RZ, R5 ;  /* 0x000000ffff033224 */ /* 0x000fca00078e0005 */
[----:B------:R0:W-:Y:S04]  /*2ce0*/  @P3 STG.E.U16 desc[UR36][R2.64+0x10], R30 ;  /* 0x0000101e02003986 */ /* 0x0001e8000c101524 */
[----:B------:R0:W-:Y:S02]  /*2cf0*/  @P1 STG.E.U16 desc[UR36][R4.64+0x12], R31 ;  /* 0x0000121f04001986 */ /* 0x0001e4000c101524 */
.L_x_42:
[----:B------:R-:W-:Y:S05]  /*2d00*/  BSYNC B0 ;  /* 0x0000000000007941 */ /* 0x000fea0003800000 */
.L_x_28:
[----:B------:R-:W-:Y:S01]  /*2d10*/  IADD3 R16, P0, R16, UR38, RZ ;  /* 0x0000002610107c10 */ /* 0x000fe2000ff1e0ff */
[----:B------:R-:W-:Y:S01]  /*2d20*/  ULDC.64 UR4, c[0x0][0x650] ;  /* 0x0001940000047ab9 */ /* 0x000fe20000000a00 */
[----:B0-----:R-:W-:Y:S01]  /*2d30*/  PRMT R0, RZ, 0x7610, R0 ;  /* 0x00007610ff007816 */ /* 0x001fe20000000000 */
[----:B------:R-:W-:Y:S01]  /*2d40*/  IMAD.MOV.U32 R42, RZ, RZ, -0x1 ;  /* 0xffffffffff2a7424 */ /* 0x000fe200078e00ff */
[----:B------:R-:W-:Y:S01]  /*2d50*/  IADD3.X R17, R17, UR41, RZ, P0, !PT ;  /* 0x0000002911117c10 */ /* 0x000fe200087fe4ff */
[----:B------:R-:W-:Y:S01]  /*2d60*/  IMAD.MOV.U32 R43, RZ, RZ, -0x1 ;  /* 0xffffffffff2b7424 */ /* 0x000fe200078e00ff */
[----:B------:R-:W-:-:S04]  /*2d70*/  ISETP.GE.U32.AND P0, PT, R16, UR4, PT ;  /* 0x0000000410007c0c */ /* 0x000fc8000bf06070 */
[----:B------:R-:W-:-:S13]  /*2d80*/  ISETP.GE.U32.AND.EX P0, PT, R17, UR5, PT, P0 ;  /* 0x0000000511007c0c */ /* 0x000fda000bf06100 */
[----:B------:R-:W-:Y:S05]  /*2d90*/  @P0 BRA `(.L_x_43) ;  /* 0x0000000400500947 */ /* 0x000fea0003800000 */
[----:B------:R-:W0:Y:S01]  /*2da0*/  LDC.64 R8, c[0x0][0x628] ;  /* 0x00018a00ff087b82 */ /* 0x000e220000000a00 */
[----:B-1----:R-:W1:Y:S01]  /*2db0*/  S2R R14, SR_CTAID.X ;  /* 0x00000000000e7919 */ /* 0x002e620000002500 */
[----:B------:R-:W-:Y:S02]  /*2dc0*/  IMAD.MOV.U32 R6, RZ, RZ, R16 ;  /* 0x000000ffff067224 */ /* 0x000fe400078e0010 */
[----:B------:R-:W-:Y:S01]  /*2dd0*/  IMAD.MOV.U32 R7, RZ, RZ, R17 ;  /* 0x000000ffff077224 */ /* 0x000fe200078e0011 */
[----:B------:R-:W0:Y:S03]  /*2de0*/  S2R R15, SR_CTAID.Y ;  /* 0x00000000000f7919 */ /* 0x000e260000002600 */
[----:B------:R-:W1:Y:S08]  /*2df0*/  LDC R0, c[0x0][0x630] ;  /* 0x00018c00ff007b82 */ /* 0x000e700000000800 */
[----:B----45:R-:W4:Y:S01]  /*2e00*/  LDC.64 R12, c[0x0][0x620] ;  /* 0x00018800ff0c7b82 */ /* 0x030f220000000a00 */
[----:B0-----:R-:W-:-:S04]  /*2e10*/  ISETP.NE.U32.AND P0, PT, R8, RZ, PT ;  /* 0x000000ff0800720c */ /* 0x001fc80003f05070 */
[----:B------:R-:W-:-:S13]  /*2e20*/  ISETP.NE.AND.EX P0, PT, R9, RZ, PT, P0 ;  /* 0x000000ff0900720c */ /* 0x000fda0003f05300 */
[----:B-1--4-:R-:W-:Y:S05]  /*2e30*/  @!P0 BRA `(.L_x_44) ;  /* 0x0000000000288947 */ /* 0x012fea0003800000 */
[----:B------:R-:W0:Y:S02]  /*2e40*/  LDC R3, c[0x0][0x634] ;  /* 0x00018d00ff037b82 */ /* 0x000e240000000800 */
[----:B0-----:R-:W-:-:S05]  /*2e50*/  IADD3 R7, P0, R16, R3, RZ ;  /* 0x0000000310077210 */ /* 0x001fca0007f1e0ff */
[----:B--23--:R-:W-:-:S04]  /*2e60*/  IMAD.X R11, RZ, RZ, R17, P0 ;  /* 0x000000ffff0b7224 */ /* 0x00cfc800000e0611 */
[----:B------:R-:W-:-:S04]  /*2e70*/  IMAD.WIDE.U32 R2, R11, R8, RZ ;  /* 0x000000080b027225 */ /* 0x000fc800078e00ff */
[----:B------:R-:W-:-:S04]  /*2e80*/  IMAD.WIDE.U32 R4, P0, R7, R9, R2 ;  /* 0x0000000907047225 */ /* 0x000fc80007800002 */
[----:B------:R-:W-:-:S04]  /*2e90*/  IMAD.WIDE.U32 R2, R7, R8, RZ ;  /* 0x0000000807027225 */ /* 0x000fc800078e00ff */
[----:B------:R-:W-:Y:S01]  /*2ea0*/  IMAD.X R7, RZ, RZ, RZ, P0 ;  /* 0x000000ffff077224 */ /* 0x000fe200000e06ff */
[----:B------:R-:W-:Y:S01]  /*2eb0*/  IADD3 RZ, P0, R3, R4, RZ ;  /* 0x0000000403ff7210 */ /* 0x000fe20007f1e0ff */
[----:B------:R-:W-:-:S04]  /*2ec0*/  IMAD.MOV.U32 R6, RZ, RZ, R5 ;  /* 0x000000ffff067224 */ /* 0x000fc800078e0005 */
[----:B------:R-:W-:-:S08]  /*2ed0*/  IMAD.WIDE.U32.X R6, R11, R9, R6, P0 ;  /* 0x000000090b067225 */ /* 0x000fd000000e0406 */
.L_x_44:
[-CC-:B------:R-:W-:Y:S01]  /*2ee0*/  SHF.R.U64 R43, R6, R0.reuse, R7.reuse ;  /* 0x00000000062b7219 */ /* 0x180fe20000001207 */
[----:B------:R-:W0:Y:S01]  /*2ef0*/  LDC.64 R24, c[0x0][0x640] ;  /* 0x00019000ff187b82 */ /* 0x000e220000000a00 */
[----:B------:R-:W-:Y:S01]  /*2f00*/  SHF.R.U32.HI R0, RZ, R0, R7 ;  /* 0x00000000ff007219 */ /* 0x000fe20000011607 */
[----:B------:R-:W-:Y:S01]  /*2f10*/  ULDC UR4, c[0x0][0x150] ;  /* 0x0000540000047ab9 */ /* 0x000fe20000000800 */
[----:B------:R-:W-:Y:S02]  /*2f20*/  IADD3 R5, P0, RZ, -R43, RZ ;  /* 0x8000002bff057210 */ /* 0x000fe40007f1e0ff */
[----:B------:R-:W-:-:S03]  /*2f30*/  I2FP.F32.U32 R6, R14 ;  /* 0x0000000e00067245 */ /* 0x000fc60000201000 */
[----:B------:R-:W1:Y:S01]  /*2f40*/  LDC R4, c[0x0][0x618] ;  /* 0x00018600ff047b82 */ /* 0x000e620000000800 */
[----:B------:R-:W-:Y:S02]  /*2f50*/  IMAD.X R3, RZ, RZ, ~R0, P0 ;  /* 0x000000ffff037224 */ /* 0x000fe400000e0e00 */
[----:B------:R-:W-:Y:S01]  /*2f60*/  FMUL R6, R6, UR4 ;  /* 0x0000000406067c20 */ /* 0x000fe20008400000 */
[----:B------:R-:W-:Y:S01]  /*2f70*/  ULDC UR4, c[0x0][0x154] ;  /* 0x0000550000047ab9 */ /* 0x000fe20000000800 */
[-C--:B------:R-:W-:Y:S02]  /*2f80*/  IMAD R0, R3, R12.reuse, RZ ;  /* 0x0000000c03007224 */ /* 0x080fe400078e02ff */
[C---:B------:R-:W-:Y:S01]  /*2f90*/  IMAD.WIDE.U32 R2, R5.reuse, R12, R16 ;  /* 0x0000000c05027225 */ /* 0x040fe200078e0010 */
[----:B--23--:R-:W2:Y:S01]  /*2fa0*/  LDC R10, c[0x0][0x608] ;  /* 0x00018200ff0a7b82 */ /* 0x00cea20000000800 */
[----:B------:R-:W3:Y:S02]  /*2fb0*/  F2I.U32.TRUNC.NTZ R6, R6 ;  /* 0x0000000600067305 */ /* 0x000ee4000020f000 */
[----:B------:R-:W-:Y:S01]  /*2fc0*/  IMAD R5, R5, R13, R0 ;  /* 0x0000000d05057224 */ /* 0x000fe200078e0200 */
[----:B------:R-:W-:-:S03]  /*2fd0*/  I2FP.F32.U32 R0, R15 ;  /* 0x0000000f00007245 */ /* 0x000fc60000201000 */
[----:B------:R-:W-:Y:S01]  /*2fe0*/  IMAD.IADD R3, R3, 0x1, R5 ;  /* 0x0000000103037824 */ /* 0x000fe200078e0205 */
[----:B------:R-:W4:Y:S01]  /*2ff0*/  LDC R20, c[0x0][0x658] ;  /* 0x00019600ff147b82 */ /* 0x000f220000000800 */
[----:B0-----:R-:W-:-:S04]  /*3000*/  ISETP.NE.U32.AND P0, PT, R24, RZ, PT ;  /* 0x000000ff1800720c */ /* 0x001fc80003f05070 */
[----:B------:R-:W-:-:S03]  /*3010*/  ISETP.NE.AND.EX P0, PT, R25, RZ, PT, P0 ;  /* 0x000000ff1900720c */ /* 0x000fc60003f05300 */
[----:B------:R-:W0:Y:S01]  /*3020*/  LDC R7, c[0x0][0x144] ;  /* 0x00005100ff077b82 */ /* 0x000e220000000800 */
[-CC-:B-1----:R-:W-:Y:S01]  /*3030*/  SHF.R.U64 R8, R2, R4.reuse, R3.reuse ;  /* 0x0000000402087219 */ /* 0x182fe20000001203 */
[----:B---3--:R-:W-:Y:S01]  /*3040*/  IMAD.MOV R6, RZ, RZ, -R6 ;  /* 0x000000ffff067224 */ /* 0x008fe200078e0a06 */
[----:B------:R-:W-:Y:S01]  /*3050*/  SHF.R.U32.HI R3, RZ, R4, R3 ;  /* 0x00000004ff037219 */ /* 0x000fe20000011603 */
[----:B------:R-:W-:-:S04]  /*3060*/  FMUL R4, R0, UR4 ;  /* 0x0000000400047c20 */ /* 0x000fc80008400000 */
[----:B------:R-:W1:Y:S01]  /*3070*/  LDC R12, c[0x0][0x148] ;  /* 0x00005200ff0c7b82 */ /* 0x000e620000000800 */
[----:B------:R3:W0:Y:S01]  /*3080*/  F2I.U32.TRUNC.NTZ R11, R4 ;  /* 0x00000004000b7305 */ /* 0x000622000020f000 */
[-CC-:B--2---:R-:W-:Y:S02]  /*3090*/  SHF.R.U64 R0, R8, R10.reuse, R3.reuse ;  /* 0x0000000a08007219 */ /* 0x184fe40000001203 */
[----:B------:R-:W-:-:S04]  /*30a0*/  SHF.R.U32.HI R3, RZ, R10, R3 ;  /* 0x0000000aff037219 */ /* 0x000fc80000011603 */
[----:B------:R-:W2:Y:S01]  /*30b0*/  LDC R13, c[0x0][0x600] ;  /* 0x00018000ff0d7b82 */ /* 0x000ea20000000800 */
[-CC-:B----4-:R-:W-:Y:S02]  /*30c0*/  SHF.R.U64 R10, R0, R20.reuse, R3.reuse ;  /* 0x00000014000a7219 */ /* 0x190fe40000001203 */
[----:B------:R-:W-:-:S03]  /*30d0*/  SHF.R.U32.HI R3, RZ, R20, R3 ;  /* 0x00000014ff037219 */ /* 0x000fc60000011603 */
[----:B------:R-:W-:Y:S02]  /*30e0*/  IMAD.MOV.U32 R2, RZ, RZ, R10 ;  /* 0x000000ffff027224 */ /* 0x000fe400078e000a */
[----:B------:R-:W4:Y:S01]  /*30f0*/  LDC R21, c[0x0][0x648] ;  /* 0x00019200ff157b82 */ /* 0x000f220000000800 */
[----:B0-----:R-:W-:-:S07]  /*3100*/  IMAD R14, R7, R6, R14 ;  /* 0x00000006070e7224 */ /* 0x001fce00078e020e */
[----:B------:R-:W0:Y:S08]  /*3110*/  LDC R26, c[0x0][0x638] ;  /* 0x00018e00ff1a7b82 */ /* 0x000e300000000800 */
[----:B------:R-:W0:Y:S01]  /*3120*/  LDC R27, c[0x0][0x610] ;  /* 0x00018400ff1b7b82 */ /* 0x000e220000000800 */
[----:B-123--:R-:W-:Y:S05]  /*3130*/  @!P0 BRA `(.L_x_45) ;  /* 0x0000000000288947 */ /* 0x00efea0003800000 */
[----:B------:R-:W1:Y:S02]  /*3140*/  LDC R7, c[0x0][0x64c] ;  /* 0x00019300ff077b82 */ /* 0x000e640000000800 */
[----:B-1----:R-:W-:-:S05]  /*3150*/  IADD3 R7, P0, R10, R7, RZ ;  /* 0x000000070a077210 */ /* 0x002fca0007f1e0ff */
        /* <DEDUP_REMOVED lines=8> */
.L_x_45:
[----:B------:R-:W-:Y:S01]  /*31e0*/  ISETP.NE.AND P0, PT, R19, 0x1, PT ;  /* 0x000000011300780c */ /* 0x000fe20003f05270 */
[----:B------:R-:W-:Y:S01]  /*31f0*/  VIADD R5, R13, 0xffffffff ;  /* 0xffffffff0d057836 */ /* 0x000fe20000000000 */
[----:B----4-:R-:W-:Y:S01]  /*3200*/  SHF.R.U64 R2, R2, R21, R3 ;  /* 0x0000001502027219 */ /* 0x010fe20000001203 */
[----:B------:R-:W-:Y:S01]  /*3210*/  IMAD.MOV R11, RZ, RZ, -R11 ;  /* 0x000000ffff0b7224 */ /* 0x000fe200078e0a0b */
[----:B------:R-:W-:Y:S02]  /*3220*/  LOP3.LUT R0, R0, R39, RZ, 0xc0, !PT ;  /* 0x0000002700007212 */ /* 0x000fe400078ec0ff */
[----:B------:R-:W-:Y:S01]  /*3230*/  LOP3.LUT R5, R8, R5, RZ, 0xc0, !PT ;  /* 0x0000000508057212 */ /* 0x000fe200078ec0ff */
[----:B------:R-:W-:Y:S02]  /*3240*/  IMAD.MOV R3, RZ, RZ, -R2 ;  /* 0x000000ffff037224 */ /* 0x000fe400078e0a02 */
[----:B------:R-:W-:Y:S02]  /*3250*/  IMAD R45, R35, R2, R0 ;  /* 0x00000002232d7224 */ /* 0x000fe400078e0200 */
[----:B0-----:R-:W-:-:S02]  /*3260*/  IMAD R0, R3, R26, R10 ;  /* 0x0000001a03007224 */ /* 0x001fc400078e020a */
[----:B------:R-:W-:Y:S02]  /*3270*/  @P0 IMAD R14, R12, R11, R15 ;  /* 0x0000000b0c0e0224 */ /* 0x000fe400078e020f */
[----:B------:R-:W-:Y:S02]  /*3280*/  IMAD R2, R0, R13, R5 ;  /* 0x0000000d00027224 */ /* 0x000fe400078e0205 */
[----:B------:R-:W-:Y:S02]  /*3290*/  IMAD R45, R45, R27, R14 ;  /* 0x0000001b2d2d7224 */ /* 0x000fe400078e020e */
[----:B------:R-:W-:-:S03]  /*32a0*/  IMAD.MOV.U32 R3, RZ, RZ, 0x1 ;  /* 0x00000001ff037424 */ /* 0x000fc600078e00ff */
[----:B------:R-:W-:Y:S02]  /*32b0*/  SEL R42, R2, R45, !P0 ;  /* 0x0000002d022a7207 */ /* 0x000fe40004000000 */
[----:B------:R-:W-:Y:S02]  /*32c0*/  PRMT R0, R3, 0x7610, R0 ;  /* 0x0000761003007816 */ /* 0x000fe40000000000 */
[----:B------:R-:W-:-:S07]  /*32d0*/  SEL R45, R45, R2, !P0 ;  /* 0x000000022d2d7207 */ /* 0x000fce0004000000 */
.L_x_43:
[----:B------:R-:W-:-:S13]  /*32e0*/  LOP3.LUT P0, RZ, R0, 0xff, RZ, 0xc0, !PT ;  /* 0x000000ff00ff7812 */ /* 0x000fda000780c0ff */
[----:B------:R-:W-:Y:S05]  /*32f0*/  @P0 BRA `(.L_x_46) ;  /* 0xffffffdc00b80947 */ /* 0x000fea000383ffff */
[----:B------:R-:W-:Y:S05]  /*3300*/  EXIT ;  /* 0x000000000000794d */ /* 0x000fea0003800000 */
.L_x_3:
        /* <DEDUP_REMOVED lines=26> */
.L_x_48:
        /* <DEDUP_REMOVED lines=14> */
[----:B------:R-:W-:Y:S02]  /*3590*/  IMAD R5, R7, R23, R10 ;  /* 0x0000001707057224 */ /* 0x000fe400078e020a */
[----:B------:R-:W-:Y:S02]  /*35a0*/  IMAD.MOV.U32 R10, RZ, RZ, 0x1 ;  /* 0x00000001ff0a7424 */ /* 0x000fe400078e00ff */
[----:B------:R-:W-:Y:S01]  /*35b0*/  IMAD.IADD R5, R9, 0x1, R5 ;  /* 0x0000000109057824 */ /* 0x000fe200078e0205 */
[----:B------:R-:W4:Y:S04]  /*35c0*/  LDC R20, c[0x0][0x608] ;  /* 0x00018200ff147b82 */ /* 0x000f280000000800 */
[----:B0-----:R-:W-:-:S02]  /*35d0*/  SHF.R.U64 R12, R8, R24, R5 ;  /* 0x00000018080c7219 */ /* 0x001fc40000001205 */
        /* <DEDUP_REMOVED lines=8> */
[----:B--2---:R-:W-:Y:S01]  /*3660*/  IMAD R24, R13, R7, R4 ;  /* 0x000000070d187224 */ /* 0x004fe200078e0204 */
[----:B------:R2:W3:Y:S06]  /*3670*/  F2I.U32.TRUNC.NTZ R21, R8 ;  /* 0x0000000800157305 */ /* 0x0004ec000020f000 */
[----:B------:R-:W1:Y:S01]  /*3680*/  LDC R22, c[0x0][0x600] ;  /* 0x00018000ff167b82 */ /* 0x000e620000000800 */
[-CC-:B----4-:R-:W-:Y:S02]  /*3690*/  SHF.R.U64 R15, R12, R20.reuse, R5.reuse ;  /* 0x000000140c0f7219 */ /* 0x190fe40000001205 */
[----:B------:R-:W-:Y:S01]  /*36a0*/  SHF.R.U32.HI R4, RZ, R20, R5 ;  /* 0x00000014ff047219 */ /* 0x000fe20000011605 */
[----:B------:R-:W-:-:S04]  /*36b0*/  IMAD.MOV.U32 R20, RZ, RZ, -0x1 ;  /* 0xffffffffff147424 */ /* 0x000fc800078e00ff */
[----:B------:R-:W4:Y:S01]  /*36c0*/  LDC R28, c[0x0][0x648] ;  /* 0x00019200ff1c7b82 */ /* 0x000f220000000800 */
[-C--:B0-----:R-:W-:Y:S02]  /*36d0*/  SHF.L.U32 R7, R20, R25.reuse, RZ ;  /* 0x0000001914077219 */ /* 0x081fe400000006ff */
[-CC-:B------:R-:W-:Y:S02]  /*36e0*/  SHF.R.U64 R20, R15, R25.reuse, R4.reuse ;  /* 0x000000190f147219 */ /* 0x180fe40000001204 */
[-C--:B------:R-:W-:Y:S02]  /*36f0*/  SHF.R.U32.HI R5, RZ, R25.reuse, R4 ;  /* 0x00000019ff057219 */ /* 0x080fe40000011604 */
[----:B------:R-:W-:Y:S01]  /*3700*/  SHF.L.U32 R25, R10, R25, RZ ;  /* 0x000000190a197219 */ /* 0x000fe200000006ff */
[----:B------:R-:W0:Y:S01]  /*3710*/  LDC R29, c[0x0][0x638] ;  /* 0x00018e00ff1d7b82 */ /* 0x000e220000000800 */
[----:B------:R-:W-:Y:S01]  /*3720*/  LOP3.LUT R30, RZ, R7, RZ, 0x33, !PT ;  /* 0x00000007ff1e7212 */ /* 0x000fe200078e33ff */
[----:B------:R-:W-:-:S06]  /*3730*/  IMAD.MOV.U32 R4, RZ, RZ, R20 ;  /* 0x000000ffff047224 */ /* 0x000fcc00078e0014 */
[----:B------:R-:W0:Y:S01]  /*3740*/  LDC R31, c[0x0][0x610] ;  /* 0x00018400ff1f7b82 */ /* 0x000e220000000800 */
[----:B--23--:R-:W-:Y:S05]  /*3750*/  @!P0 BRA `(.L_x_49) ;  /* 0x0000000000288947 */ /* 0x00cfea0003800000 */
[----:B------:R-:W2:Y:S02]  /*3760*/  LDC R7, c[0x0][0x64c] ;  /* 0x00019300ff077b82 */ /* 0x000ea40000000800 */
[----:B--2---:R-:W-:-:S05]  /*3770*/  IADD3 R7, P0, R20, R7, RZ ;  /* 0x0000000714077210 */ /* 0x004fca0007f1e0ff */
        /* <DEDUP_REMOVED lines=8> */
.L_x_49:
[----:B------:R-:W-:Y:S01]  /*3800*/  ISETP.NE.AND P0, PT, R19, 0x1, PT ;  /* 0x000000011300780c */ /* 0x000fe20003f05270 */
[----:B-1----:R-:W-:Y:S01]  /*3810*/  VIADD R9, R22, 0xffffffff ;  /* 0xffffffff16097836 */ /* 0x002fe20000000000 */
[----:B----4-:R-:W-:Y:S01]  /*3820*/  SHF.R.U64 R5, R4, R28, R5 ;  /* 0x0000001c04057219 */ /* 0x010fe20000001205 */
[----:B------:R-:W-:Y:S01]  /*3830*/  IMAD.MOV R21, RZ, RZ, -R21 ;  /* 0x000000ffff157224 */ /* 0x000fe200078e0a15 */
[----:B------:R-:W-:Y:S01]  /*3840*/  LOP3.LUT R4, R15, R30, RZ, 0xc0, !PT ;  /* 0x0000001e0f047212 */ /* 0x000fe200078ec0ff */
[----:B------:R-:W-:Y:S02]  /*3850*/  IMAD.MOV.U32 R8, RZ, RZ, 0x1 ;  /* 0x00000001ff087424 */ /* 0x000fe400078e00ff */
[----:B------:R-:W-:Y:S02]  /*3860*/  IMAD.MOV R7, RZ, RZ, -R5 ;  /* 0x000000ffff077224 */ /* 0x000fe400078e0a05 */
[----:B------:R-:W-:Y:S01]  /*3870*/  IMAD R13, R25, R5, R4 ;  /* 0x00000005190d7224 */ /* 0x000fe200078e0204 */
[----:B------:R-:W-:Y:S01]  /*3880*/  LOP3.LUT R5, R12, R9, RZ, 0xc0, !PT ;  /* 0x000000090c057212 */ /* 0x000fe200078ec0ff */
[----:B0-----:R-:W-:-:S02]  /*3890*/  IMAD R4, R7, R29, R20 ;  /* 0x0000001d07047224 */ /* 0x001fc400078e0214 */
[----:B------:R-:W-:Y:S02]  /*38a0*/  @P0 IMAD R24, R23, R21, R6 ;  /* 0x0000001517180224 */ /* 0x000fe400078e0206 */
[----:B------:R-:W-:Y:S02]  /*38b0*/  IMAD R4, R4, R22, R5 ;  /* 0x0000001604047224 */ /* 0x000fe400078e0205 */
[----:B------:R-:W-:Y:S02]  /*38c0*/  IMAD R13, R13, R31, R24 ;  /* 0x0000001f0d0d7224 */ /* 0x000fe400078e0218 */
[----:B------:R-:W-:-:S03]  /*38d0*/  IMAD.MOV.U32 R7, RZ, RZ, R14 ;  /* 0x000000ffff077224 */ /* 0x000fc600078e000e */
[----:B------:R-:W-:Y:S02]  /*38e0*/  SEL R20, R4, R13, !P0 ;  /* 0x0000000d04147207 */ /* 0x000fe40004000000 */
[----:B------:R-:W-:-:S07]  /*38f0*/  SEL R13, R13, R4, !P0 ;  /* 0x000000040d0d7207 */ /* 0x000fce0004000000 */
.L_x_47:
[----:B------:R-:W-:-:S08]  /*3900*/  NOP ;  /* 0x0000000000007918 */ /* 0x000fd00000000000 */
[----:B------:R-:W0:-:S00]  /*3910*/  USETMAXREG.DEALLOC.CTAPOOL 0x28 ;  /* 0x00000028000079c8 */ /* 0x000e0000080e0500 */
[----:B0-----:R-:W-:-:S13]  /*3920*/  ISETP.NE.AND P0, PT, R0, RZ, PT ;  /* 0x000000ff0000720c */ /* 0x001fda0003f05270 */
[----:B------:R-:W-:Y:S05]  /*3930*/  @P0 EXIT ;  /* 0x000000000000094d */ /* 0x000fea0003800000 */
[----:B------:R-:W-:Y:S01]  /*3940*/  LOP3.LUT P0, RZ, R8, 0xff, RZ, 0xc0, !PT ;  /* 0x000000ff08ff7812 */ /* 0x000fe2000780c0ff */
[----:B------:R-:W-:Y:S02]  /*3950*/  IMAD.MOV.U32 R0, RZ, RZ, 0x1 ;  /* 0x00000001ff007424 */ /* 0x000fe400078e00ff */
[----:B------:R-:W-:-:S10]  /*3960*/  IMAD.MOV.U32 R11, RZ, RZ, RZ ;  /* 0x000000ffff0b7224 */ /* 0x000fd400078e00ff */
[----:B------:R-:W-:Y:S05]  /*3970*/  @!P0 BRA `(.L_x_50) ;  /* 0x0000000c004c8947 */ /* 0x000fea0003800000 */
[----:B------:R-:W0:Y:S01]  /*3980*/  LDC R0, c[0x0][0x28c] ;  /* 0x0000a300ff007b82 */ /* 0x000e220000000800 */
[----:B------:R-:W-:Y:S01]  /*3990*/  LOP3.LUT P0, RZ, R2, 0x1f, RZ, 0xc0, !PT ;  /* 0x0000001f02ff7812 */ /* 0x000fe2000780c0ff */
[----:B------:R-:W-:Y:S01]  /*39a0*/  ULDC UR5, c[0x0][0x658] ;  /* 0x0001960000057ab9 */ /* 0x000fe20000000800 */
[----:B------:R-:W-:Y:S01]  /*39b0*/  UMOV UR6, 0xffffffff ;  /* 0xffffffff00067882 */ /* 0x000fe20000000000 */
[----:B------:R-:W-:Y:S01]  /*39c0*/  BSSY B0, `(.L_x_50) ;  /* 0x00000ce000007945 */ /* 0x000fe20003800000 */
[----:B------:R-:W-:Y:S01]  /*39d0*/  USHF.L.U32 UR6, UR6, UR5, URZ ;  /* 0x0000000506067299 */ /* 0x000fe2000800063f */
[C---:B------:R-:W-:Y:S01]  /*39e0*/  ISETP.NE.AND P2, PT, R3.reuse, RZ, PT ;  /* 0x000000ff0300720c */ /* 0x040fe20003f45270 */
[----:B------:R-:W-:Y:S01]  /*39f0*/  IMAD.MOV.U32 R12, RZ, RZ, 0x1 ;  /* 0x00000001ff0c7424 */ /* 0x000fe200078e00ff */
[----:B------:R-:W-:Y:S01]  /*3a00*/  ISETP.NE.OR P0, PT, R3, RZ, !P0 ;  /* 0x000000ff0300720c */ /* 0x000fe20004705670 */
[----:B------:R-:W-:Y:S01]  /*3a10*/  IMAD.MOV.U32 R11, RZ, RZ, RZ ;  /* 0x000000ffff0b7224 */ /* 0x000fe200078e00ff */
[----:B------:R-:W-:Y:S01]  /*3a20*/  LOP3.LUT R10, R18, 0x2, RZ, 0xfc, !PT ;  /* 0x00000002120a7812 */ /* 0x000fe200078efcff */
[----:B------:R-:W-:Y:S01]  /*3a30*/  ULDC UR4, c[0x0][0x600] ;  /* 0x0001800000047ab9 */ /* 0x000fe20000000800 */
[----:B------:R-:W-:Y:S01]  /*3a40*/  UMOV UR7, 0x1 ;  /* 0x0000000100077882 */ /* 0x000fe20000000000 */
[----:B------:R-:W-:-:S02]  /*3a50*/  UIADD3 UR4, UR4, -0x1, URZ ;  /* 0xffffffff04047890 */ /* 0x000fc4000fffe03f */
[----:B------:R-:W-:Y:S02]  /*3a60*/  USHF.L.U32 UR5, UR7, UR5, URZ ;  /* 0x0000000507057299 */ /* 0x000fe4000800063f */
[----:B------:R-:W-:Y:S01]  /*3a70*/  ULOP3.LUT UR13, URZ, UR6, URZ, 0x33, !UPT ;  /* 0x000000063f0d7292 */ /* 0x000fe2000f8e333f */
[----:B------:R-:W-:Y:S01]  /*3a80*/  ULDC.64 UR22, c[0x0][0x198] ;  /* 0x0000660000167ab9 */ /* 0x000fe20000000a00 */
[----:B0-----:R-:W-:-:S05]  /*3a90*/  VIADD R0, R0, 0x7f ;  /* 0x0000007f00007836 */ /* 0x001fca0000000000 */
[----:B------:R-:W-:-:S04]  /*3aa0*/  SHF.R.S32.HI R5, RZ, 0x1f, R0 ;  /* 0x0000001fff057819 */ /* 0x000fc80000011400 */
[----:B------:R-:W-:Y:S01]  /*3ab0*/  LEA.HI R5, R5, R0, RZ, 0x7 ;  /* 0x0000000005057211 */ /* 0x000fe200078f38ff */
[----:B------:R-:W-:-:S03]  /*3ac0*/  IMAD.MOV.U32 R0, RZ, RZ, 0x1 ;  /* 0x00000001ff007424 */ /* 0x000fc600078e00ff */
[----:B------:R-:W-:-:S05]  /*3ad0*/  SHF.R.S32.HI R8, RZ, 0x7, R5 ;  /* 0x00000007ff087819 */ /* 0x000fca0000011405 */
[----:B------:R-:W-:-:S07]  /*3ae0*/  VIADD R9, R8, 0x1 ;  /* 0x0000000108097836 */ /* 0x000fce0000000000 */
.L_x_62:
[----:B------:R-:W-:-:S03]  /*3af0*/  UMOV UR6, 0xffffffff ;  /* 0xffffffff00067882 */ /* 0x000fc60000000000 */
[----:B------:R-:W-:Y:S05]  /*3b00*/  BRA.DIV UR6, `(.L_x_51) ;  /* 0x00000012061c7947 */ /* 0x000fea000b800000 */
[----:B------:R-:W-:-:S13]  /*3b10*/  ELECT P6, URZ, PT ;  /* 0x00000000003f782f */ /* 0x000fda00038c0000 */
.L_x_75:
[----:B------:R-:W0:Y:S01]  /*3b20*/  LDC R2, c[0x0][0x28c] ;  /* 0x0000a300ff027b82 */ /* 0x000e220000000800 */
[----:B------:R-:W-:Y:S01]  /*3b30*/  BSSY B1, `(.L_x_52) ;  /* 0x0000043000017945 */ /* 0x000fe20003800000 */
[----:B0-----:R-:W-:-:S13]  /*3b40*/  ISETP.LT.OR P6, PT, R2, 0x1, !P6 ;  /* 0x000000010200780c */ /* 0x001fda00077c1670 */
[----:B------:R-:W-:Y:S05]  /*3b50*/  @P6 BRA `(.L_x_53) ;  /* 0x0000000400006947 */ /* 0x000fea0003800000 */
[----:B------:R-:W-:Y:S02]  /*3b60*/  IMAD.SHL.U32 R13, R13, 0x80, RZ ;  /* 0x000000800d0d7824 */ /* 0x000fe400078e00ff */
[----:B------:R-:W-:Y:S02]  /*3b70*/  IMAD.SHL.U32 R20, R20, 0x10, RZ ;  /* 0x0000001014147824 */ /* 0x000fe400078e00ff */
[----:B------:R-:W-:Y:S02]  /*3b80*/  IMAD.MOV.U32 R21, RZ, RZ, RZ ;  /* 0x000000ffff157224 */ /* 0x000fe400078e00ff */
[----:B------:R-:W-:Y:S02]  /*3b90*/  IMAD.MOV.U32 R2, RZ, RZ, R9 ;  /* 0x000000ffff027224 */ /* 0x000fe400078e0009 */
[----:B------:R-:W-:Y:S02]  /*3ba0*/  IMAD.MOV.U32 R3, RZ, RZ, R0 ;  /* 0x000000ffff037224 */ /* 0x000fe400078e0000 */
[----:B------:R-:W-:-:S07]  /*3bb0*/  IMAD.MOV.U32 R4, RZ, RZ, R11 ;  /* 0x000000ffff047224 */ /* 0x000fce00078e000b */
.L_x_57:
[----:B------:R-:W0:Y:S01]  /*3bc0*/  S2R R6, SR_CgaCtaId ;  /* 0x0000000000067919 */ /* 0x000e220000008800 */
[----:B------:R-:W-:-:S04]  /*3bd0*/  MOV R5, 0x400 ;  /* 0x0000040000057802 */ /* 0x000fc80000000f00 */
[----:B0-----:R-:W-:Y:S02]  /*3be0*/  LEA R15, R6, R5, 0x18 ;  /* 0x00000005060f7211 */ /* 0x001fe400078ec0ff */
[----:B------:R-:W-:Y:S01]  /*3bf0*/  SHF.L.U32 R5, R3, 0x1f, RZ ;  /* 0x0000001f03057819 */ /* 0x000fe200000006ff */
[----:B------:R-:W0:Y:S02]  /*3c00*/  @!P2 LDC R6, c[0x0][0x500] ;  /* 0x00014000ff06ab82 */ /* 0x000e240000000800 */
[----:B------:R-:W-:-:S04]  /*3c10*/  IMAD R14, R4, 0x8, R15 ;  /* 0x00000008040e7824 */ /* 0x000fc800078e020f */
[----:B------:R-:W1:Y:S02]  /*3c20*/  SYNCS.PHASECHK.TRANS64.TRYWAIT P1, [R14+URZ+0x30], R5 ;  /* 0x000030050e0075a7 */ /* 0x000e64000802017f */
[----:B-1----:R-:W-:Y:S05]  /*3c30*/  @!P1 BRA `(.L_x_54) ;  /* 0x0000000c00f09947 */ /* 0x002fea0003800000 */
.L_x_76:
[----:B-1----:R-:W-:Y:S01]  /*3c40*/  PRMT R5, R10, 0x9910, RZ ;  /* 0x000099100a057816 */ /* 0x002fe200000000ff */
[----:B0-----:R0:W-:Y:S03]  /*3c50*/  @!P2 SYNCS.ARRIVE.TRANS64 RZ, [R14+URZ], R6 ;  /* 0x000000060effa9a7 */ /* 0x0011e6000800003f */
[----:B------:R-:W-:-:S13]  /*3c60*/  ISETP.NE.AND P1, PT, R5, 0x2, PT ;  /* 0x000000020500780c */ /* 0x000fda0003f25270 */
[----:B0-----:R-:W-:Y:S05]  /*3c70*/  @P1 BRA `(.L_x_55) ;  /* 0x0000000000041947 */ /* 0x001fea0003800000 */
[----:B------:R-:W-:Y:S01]  /*3c80*/  BPT.TRAP 0x1 ;  /* 0x000000040000795c */ /* 0x000fe20000300000 */
.L_x_55:
[----:B------:R-:W-:Y:S05]  /*3c90*/  @P0 BRA `(.L_x_56) ;  /* 0x0000000000040947 */ /* 0x000fea0003800000 */
[----:B------:R-:W-:Y:S01]  /*3ca0*/  BPT.TRAP 0x1 ;  /* 0x000000040000795c */ /* 0x000fe20000300000 */
.L_x_56:
[C-C-:B------:R-:W-:Y:S01]  /*3cb0*/  IMAD R5, R4.reuse, 0x8000, R15.reuse ;  /* 0x0000800004057824 */ /* 0x140fe200078e020f */
[----:B------:R-:W-:Y:S01]  /*3cc0*/  R2UR UR34, R21 ;  /* 0x00000000152272ca */ /* 0x000fe200000e0000 */
[----:B------:R-:W-:Y:S01]  /*3cd0*/  IMAD R15, R4, 0x1000, R15 ;  /* 0x00001000040f7824 */ /* 0x000fe200078e020f */
[----:B------:R-:W-:Y:S01]  /*3ce0*/  R2UR UR33, R14 ;  /* 0x000000000e2172ca */ /* 0x000fe200000e0000 */
[----:B------:R-:W-:Y:S01]  /*3cf0*/  VIADD R2, R2, 0xffffffff ;  /* 0xffffffff02027836 */ /* 0x000fe20000000000 */
[----:B------:R-:W-:Y:S01]  /*3d00*/  R2UR UR24, R5 ;  /* 0x00000000051872ca */ /* 0x000fe200000e0000 */
[----:B------:R-:W-:Y:S01]  /*3d10*/  UIADD3 UR6, UP0, UR22, 0xf0, URZ ;  /* 0x000000f016067890 */ /* 0x000fe2000ff1e03f */
[----:B------:R-:W-:Y:S01]  /*3d20*/  R2UR UR8, R15 ;  /* 0x000000000f0872ca */ /* 0x000fe200000e0000 */
[----:B------:R-:W-:Y:S01]  /*3d30*/  UIADD3 UR30, UP1, UR22, 0x1f0, URZ ;  /* 0x000001f0161e7890 */ /* 0x000fe2000ff3e03f */
[----:B------:R-:W-:Y:S01]  /*3d40*/  R2UR UR36, R7 ;  /* 0x00000000072472ca */ /* 0x000fe200000e0000 */
[----:B------:R-:W-:Y:S01]  /*3d50*/  UIADD3.X UR7, URZ, UR23, URZ, UP0, !UPT ;  /* 0x000000173f077290 */ /* 0x000fe200087fe43f */
[----:B------:R-:W-:Y:S01]  /*3d60*/  R2UR UR35, R13 ;  /* 0x000000000d2372ca */ /* 0x000fe200000e0000 */
[----:B------:R-:W-:Y:S01]  /*3d70*/  UIADD3.X UR31, URZ, UR23, URZ, UP1, !UPT ;  /* 0x000000173f1f7290 */ /* 0x000fe20008ffe43f */
[----:B------:R-:W-:Y:S01]  /*3d80*/  R2UR UR19, R20 ;  /* 0x00000000141372ca */ /* 0x000fe200000e0000 */
[----:B------:R-:W-:Y:S01]  /*3d90*/  UIADD3 UR26, UR34, 0x40, URZ ;  /* 0x00000040221a7890 */ /* 0x000fe2000fffe03f */
[----:B------:R-:W-:Y:S01]  /*3da0*/  ISETP.GT.AND P3, PT, R2, 0x1, PT ;  /* 0x000000010200780c */ /* 0x000fe20003f64270 */
[----:B------:R-:W-:Y:S01]  /*3db0*/  VIADD R4, R4, 0x1 ;  /* 0x0000000104047836 */ /* 0x000fe20000000000 */
[----:B------:R-:W-:Y:S01]  /*3dc0*/  UMOV UR14, 0x0 ;  /* 0x00000000000e7882 */ /* 0x000fe20000000000 */
[----:B------:R-:W-:Y:S01]  /*3dd0*/  UIADD3 UR32, UR24, 0x180, URZ ;  /* 0x0000018018207890 */ /* 0x000fe2000fffe03f */
[----:B------:R-:W-:Y:S01]  /*3de0*/  VIADD R21, R21, 0x80 ;  /* 0x0000008015157836 */ /* 0x000fe20000000000 */
[----:B------:R-:W-:Y:S01]  /*3df0*/  UIADD3 UR24, UR24, 0x4180, URZ ;  /* 0x0000418018187890 */ /* 0x000fe2000fffe03f */
[----:B------:R-:W-:Y:S01]  /*3e00*/  ISETP.NE.AND P1, PT, R4, 0x6, PT ;  /* 0x000000060400780c */ /* 0x000fe20003f25270 */
[----:B------:R-:W-:-:S02]  /*3e10*/  UIADD3 UR16, UR8, 0x30180, URZ ;  /* 0x0003018008107890 */ /* 0x000fc4000fffe03f */
[----:B------:R-:W-:Y:S01]  /*3e20*/  UIADD3 UR8, UR8, 0x30980, URZ ;  /* 0x0003098008087890 */ /* 0x000fe2000fffe03f */
[----:B------:R-:W-:Y:S01]  /*3e30*/  SEL R6, RZ, 0x1, P1 ;  /* 0x00000001ff067807 */ /* 0x000fe20000800000 */
[----:B------:R-:W-:Y:S01]  /*3e40*/  UMOV UR15, 0x10000000 ;  /* 0x10000000000f7882 */ /* 0x000fe20000000000 */
[----:B------:R-:W-:Y:S01]  /*3e50*/  UMOV UR25, UR33 ;  /* 0x0000002100197c82 */ /* 0x000fe20008000000 */
[----:B------:R-:W-:Y:S01]  /*3e60*/  UMOV UR28, UR36 ;  /* 0x00000024001c7c82 */ /* 0x000fe20008000000 */
[----:B------:R-:W-:Y:S01]  /*3e70*/  UMOV UR27, UR35 ;  /* 0x00000023001b7c82 */ /* 0x000fe20008000000 */
[----:B------:R-:W-:Y:S01]  /*3e80*/  UMOV UR17, UR33 ;  /* 0x0000002100117c82 */ /* 0x000fe20008000000 */
[----:B------:R-:W-:Y:S01]  /*3e90*/  UMOV UR18, UR34 ;  /* 0x0000002200127c82 */ /* 0x000fe20008000000 */
[----:B------:R-:W-:Y:S01]  /*3ea0*/  UMOV UR20, UR36 ;  /* 0x0000002400147c82 */ /* 0x000fe20008000000 */
[----:B------:R0:W-:Y:S01]  /*3eb0*/  UTMALDG.3D [UR32], [UR6], desc[UR14] ;  /* 0x00000e20060075b4 */ /* 0x0001e20008011000 */
[----:B------:R-:W-:Y:S01]  /*3ec0*/  UMOV UR9, UR33 ;  /* 0x0000002100097c82 */ /* 0x000fe20008000000 */
[----:B------:R-:W-:Y:S01]  /*3ed0*/  UMOV UR11, UR19 ;  /* 0x00000013000b7c82 */ /* 0x000fe20008000000 */
[----:B------:R-:W-:Y:S01]  /*3ee0*/  UMOV UR12, UR36 ;  /* 0x00000024000c7c82 */ /* 0x000fe20008000000 */
[----:B------:R-:W-:Y:S01]  /*3ef0*/  UMOV UR10, UR26 ;  /* 0x0000001a000a7c82 */ /* 0x000fe20008000000 */
[----:B------:R-:W-:-:S02]  /*3f00*/  LOP3.LUT R3, R3, R6, RZ, 0x3c, !PT ;  /* 0x0000000603037212 */ /* 0x000fc400078e3cff */
[----:B------:R-:W-:Y:S01]  /*3f10*/  SEL R4, R4, RZ, P1 ;  /* 0x000000ff04047207 */ /* 0x000fe20000800000 */
[----:B------:R0:W-:Y:S01]  /*3f20*/  UTMALDG.3D [UR24], [UR6], desc[UR14] ;  /* 0x00000e18060075b4 */ /* 0x0001e20008011000 */
[----:B------:R0:W-:Y:S01]  /*3f30*/  UTMALDG.3D [UR16], [UR30], desc[UR14] ;  /* 0x00000e101e0075b4 */ /* 0x0001e20008011000 */
[----:B------:R0:W-:Y:S02]  /*3f40*/  UTMALDG.3D [UR8], [UR30], desc[UR14] ;  /* 0x00000e081e0075b4 */ /* 0x0001e40008011000 */
[----:B0-----:R-:W-:Y:S05]  /*3f50*/  @P3 BRA `(.L_x_57) ;  /* 0xfffffffc00183947 */ /* 0x001fea000383ffff */
.L_x_53:
[----:B------:R-:W-:Y:S05]  /*3f60*/  BSYNC B1 ;  /* 0x0000000000017941 */ /* 0x000fea0003800000 */
.L_x_52:
[----:B------:R-:W-:Y:S01]  /*3f70*/  LOP3.LUT P3, RZ, R12, 0xff, RZ, 0xc0, !PT ;  /* 0x000000ff0cff7812 */ /* 0x000fe2000786c0ff */
[----:B------:R-:W-:Y:S01]  /*3f80*/  IMAD.IADD R4, R8, 0x1, R11 ;  /* 0x0000000108047824 */ /* 0x000fe200078e020b */
[----:B------:R-:W-:Y:S01]  /*3f90*/  IADD3 R16, P4, R16, UR38, RZ ;  /* 0x0000002610107c10 */ /* 0x000fe2000ff9e0ff */
[----:B------:R-:W-:Y:S01]  /*3fa0*/  ULDC.64 UR6, c[0x0][0x650] ;  /* 0x0001940000067ab9 */ /* 0x000fe20000000a00 */
[----:B------:R-:W-:Y:S01]  /*3fb0*/  BSSY B1, `(.L_x_58) ;  /* 0x000006c000017945 */ /* 0x000fe20003800000 */
[----:B------:R-:W-:Y:S01]  /*3fc0*/  IMAD.MOV.U32 R13, RZ, RZ, -0x1 ;  /* 0xffffffffff0d7424 */ /* 0x000fe200078e00ff */
[----:B------:R-:W-:Y:S01]  /*3fd0*/  ISETP.GT.U32.AND P1, PT, R4, 0x5, PT ;  /* 0x000000050400780c */ /* 0x000fe20003f24070 */
[----:B------:R-:W-:Y:S01]  /*3fe0*/  IMAD.MOV.U32 R20, RZ, RZ, -0x1 ;  /* 0xffffffffff147424 */ /* 0x000fe200078e00ff */
[----:B------:R-:W-:Y:S01]  /*3ff0*/  IADD3.X R17, R17, UR41, RZ, P4, !PT ;  /* 0x0000002911117c10 */ /* 0x000fe2000a7fe4ff */
[----:B------:R-:W-:Y:S01]  /*4000*/  IMAD.MOV.U32 R7, RZ, RZ, -0x1 ;  /* 0xffffffffff077424 */ /* 0x000fe200078e00ff */
[----:B------:R-:W-:-:S02]  /*4010*/  ISETP.LT.U32.AND P1, PT, R8, 0x6, P1 ;  /* 0x000000060800780c */ /* 0x000fc40000f21070 */
[----:B------:R-:W-:Y:S01]  /*4020*/  PRMT R12, RZ, 0x7610, R12 ;  /* 0x00007610ff0c7816 */ /* 0x000fe2000000000c */
[----:B------:R-:W0:Y:S01]  /*4030*/  @P3 S2R R3, SR_CgaCtaId ;  /* 0x0000000000033919 */ /* 0x000e220000008800 */
[----:B------:R-:W-:-:S04]  /*4040*/  @P3 MOV R2, 0x400 ;  /* 0x0000040000023802 */ /* 0x000fc80000000f00 */
[----:B0-----:R-:W-:Y:S01]  /*4050*/  @P3 LEA R5, R3, R2, 0x18 ;  /* 0x0000000203053211 */ /* 0x001fe200078ec0ff */
[----:B------:R-:W-:-:S03]  /*4060*/  IMAD.WIDE.U32 R2, R4, -0x55555555, RZ ;  /* 0xaaaaaaab04027825 */ /* 0x000fc600078e00ff */
[----:B------:R0:W-:Y:S01]  /*4070*/  @P3 SYNCS.ARRIVE.TRANS64.A1T0 RZ, [R5+URZ+0x78], RZ ;  /* 0x000078ff05ff39a7 */ /* 0x0001e2000810003f */
[----:B------:R-:W-:Y:S02]  /*4080*/  ISETP.GE.U32.AND P3, PT, R8, 0x6, PT ;  /* 0x000000060800780c */ /* 0x000fe40003f66070 */
[----:B------:R-:W-:Y:S02]  /*4090*/  PRMT R2, RZ, 0x7610, R2 ;  /* 0x00007610ff027816 */ /* 0x000fe40000000002 */
[----:B0-----:R-:W-:Y:S02]  /*40a0*/  SHF.R.U32.HI R5, RZ, 0x2, R3 ;  /* 0x00000002ff057819 */ /* 0x001fe40000011603 */
[----:B------:R-:W-:Y:S02]  /*40b0*/  SEL R3, RZ, 0x1, !P1 ;  /* 0x00000001ff037807 */ /* 0x000fe40004800000 */
[----:B------:R-:W-:Y:S01]  /*40c0*/  ISETP.GE.U32.AND P1, PT, R16, UR6, PT ;  /* 0x0000000610007c0c */ /* 0x000fe2000bf26070 */
[----:B------:R-:W-:Y:S01]  /*40d0*/  IMAD R11, R5, -0x6, R4 ;  /* 0xfffffffa050b7824 */ /* 0x000fe200078e0204 */
[----:B------:R-:W-:-:S02]  /*40e0*/  LOP3.LUT R0, R0, R3, RZ, 0x3c, !PT ;  /* 0x0000000300007212 */ /* 0x000fc400078e3cff */
[----:B------:R-:W-:Y:S02]  /*40f0*/  ISETP.GE.U32.AND.EX P1, PT, R17, UR7, PT, P1 ;  /* 0x0000000711007c0c */ /* 0x000fe4000bf26110 */
[----:B------:R-:W-:-:S11]  /*4100*/  @P3 LOP3.LUT R0, R0, 0x1, R5, 0x78, !PT ;  /* 0x0000000100003812 */ /* 0x000fd600078e7805 */
[----:B------:R-:W-:Y:S05]  /*4110*/  @P1 BRA `(.L_x_59) ;  /* 0x0000000400541947 */ /* 0x000fea0003800000 */
[----:B------:R-:W-:Y:S01]  /*4120*/  ULDC.64 UR6, c[0x0][0x628] ;  /* 0x00018a0000067ab9 */ /* 0x000fe20000000a00 */
[----:B------:R-:W0:Y:S01]  /*4130*/  S2R R14, SR_CTAID.X ;  /* 0x00000000000e7919 */ /* 0x000e220000002500 */
[----:B------:R-:W-:Y:S01]  /*4140*/  ISETP.NE.U32.AND P1, PT, RZ, UR6, PT ;  /* 0x00000006ff007c0c */ /* 0x000fe2000bf25070 */
[----:B------:R-:W-:Y:S01]  /*4150*/  ULDC UR9, c[0x0][0x630] ;  /* 0x00018c0000097ab9 */ /* 0x000fe20000000800 */
[----:B------:R-:W-:Y:S01]  /*4160*/  IMAD.MOV.U32 R2, RZ, RZ, R16 ;  /* 0x000000ffff027224 */ /* 0x000fe200078e0010 */
[----:B------:R-:W1:Y:S01]  /*4170*/  S2R R13, SR_CTAID.Y ;  /* 0x00000000000d7919 */ /* 0x000e620000002600 */
[----:B------:R-:W-:Y:S01]  /*4180*/  ISETP.NE.AND.EX P1, PT, RZ, UR7, PT, P1 ;  /* 0x00000007ff007c0c */ /* 0x000fe2000bf25310 */
[----:B------:R-:W-:-:S12]  /*4190*/  IMAD.MOV.U32 R3, RZ, RZ, R17 ;  /* 0x000000ffff037224 */ /* 0x000fd800078e0011 */
[----:B------:R-:W-:Y:S05]  /*41a0*/  @!P1 BRA `(.L_x_60) ;  /* 0x0000000000289947 */ /* 0x000fea0003800000 */
[----:B------:R-:W-:Y:S02]  /*41b0*/  ULDC UR8, c[0x0][0x634] ;  /* 0x00018d0000087ab9 */ /* 0x000fe40000000800 */
[----:B------:R-:W-:-:S05]  /*41c0*/  IADD3 R7, P1, R16, UR8, RZ ;  /* 0x0000000810077c10 */ /* 0x000fca000ff3e0ff */
[----:B------:R-:W-:-:S04]  /*41d0*/  IMAD.X R15, RZ, RZ, R17, P1 ;  /* 0x000000ffff0f7224 */ /* 0x000fc800008e0611 */
[----:B------:R-:W-:-:S04]  /*41e0*/  IMAD.WIDE.U32 R4, R15, UR6, RZ ;  /* 0x000000060f047c25 */ /* 0x000fc8000f8e00ff */
[----:B------:R-:W-:-:S04]  /*41f0*/  IMAD.WIDE.U32 R4, P1, R7, UR7, R4 ;  /* 0x0000000707047c25 */ /* 0x000fc8000f820004 */
[----:B------:R-:W-:-:S04]  /*4200*/  IMAD.WIDE.U32 R6, R7, UR6, RZ ;  /* 0x0000000607067c25 */ /* 0x000fc8000f8e00ff */
[----:B------:R-:W-:Y:S01]  /*4210*/  IMAD.X R3, RZ, RZ, RZ, P1 ;  /* 0x000000ffff037224 */ /* 0x000fe200008e06ff */
[----:B------:R-:W-:Y:S01]  /*4220*/  IADD3 RZ, P1, R7, R4, RZ ;  /* 0x0000000407ff7210 */ /* 0x000fe20007f3e0ff */
[----:B------:R-:W-:-:S04]  /*4230*/  IMAD.MOV.U32 R2, RZ, RZ, R5 ;  /* 0x000000ffff027224 */ /* 0x000fc800078e0005 */
[----:B------:R-:W-:-:S08]  /*4240*/  IMAD.WIDE.U32.X R2, R15, UR7, R2, P1 ;  /* 0x000000070f027c25 */ /* 0x000fd000088e0402 */
.L_x_60:
[--C-:B------:R-:W-:Y:S01]  /*4250*/  SHF.R.U64 R6, R2, UR9, R3.reuse ;  /* 0x0000000902067c19 */ /* 0x100fe20008001203 */
[----:B------:R-:W-:Y:S01]  /*4260*/  ULDC.64 UR6, c[0x0][0x620] ;  /* 0x0001880000067ab9 */ /* 0x000fe20000000a00 */
[----:B------:R-:W-:Y:S01]  /*4270*/  SHF.R.U32.HI R2, RZ, UR9, R3 ;  /* 0x00000009ff027c19 */ /* 0x000fe20008011603 */
[----:B------:R-:W2:Y:S01]  /*4280*/  LDC R25, c[0x0][0x144] ;  /* 0x00005100ff197b82 */ /* 0x000ea20000000800 */
[----:B------:R-:W-:Y:S01]  /*4290*/  IADD3 R5, P1, RZ, -R6, RZ ;  /* 0x80000006ff057210 */ /* 0x000fe20007f3e0ff */
[----:B------:R-:W-:Y:S01]  /*42a0*/  ULDC.64 UR10, c[0x0][0x640] ;  /* 0x00019000000a7ab9 */ /* 0x000fe20000000a00 */
[----:B0-----:R-:W-:Y:S01]  /*42b0*/  I2FP.F32.U32 R7, R14 ;  /* 0x0000000e00077245 */ /* 0x001fe20000201000 */
[----:B------:R-:W-:Y:S02]  /*42c0*/  ULDC UR8, c[0x0][0x608] ;  /* 0x0001820000087ab9 */ /* 0x000fe40000000800 */
[----:B------:R-:W-:Y:S01]  /*42d0*/  IMAD.X R2, RZ, RZ, ~R2, P1 ;  /* 0x000000ffff027224 */ /* 0x000fe200008e0e02 */
[----:B------:R-:W-:Y:S01]  /*42e0*/  ISETP.NE.U32.AND P1, PT, RZ, UR10, PT ;  /* 0x0000000aff007c0c */ /* 0x000fe2000bf25070 */
[----:B------:R-:W0:Y:S02]  /*42f0*/  LDC R20, c[0x0][0x148] ;  /* 0x00005200ff147b82 */ /* 0x000e240000000800 */
[----:B------:R-:W-:Y:S01]  /*4300*/  IMAD R4, R2, UR6, RZ ;  /* 0x0000000602047c24 */ /* 0x000fe2000f8e02ff */
[----:B------:R-:W-:Y:S01]  /*4310*/  ISETP.NE.AND.EX P1, PT, RZ, UR11, PT, P1 ;  /* 0x0000000bff007c0c */ /* 0x000fe2000bf25310 */
[----:B------:R-:W-:Y:S01]  /*4320*/  IMAD.WIDE.U32 R2, R5, UR6, R16 ;  /* 0x0000000605027c25 */ /* 0x000fe2000f8e0010 */
[----:B------:R-:W-:-:S03]  /*4330*/  ULDC UR6, c[0x0][0x150] ;  /* 0x0000540000067ab9 */ /* 0x000fc60000000800 */
[----:B------:R-:W-:Y:S02]  /*4340*/  IMAD R5, R5, UR7, R4 ;  /* 0x0000000705057c24 */ /* 0x000fe4000f8e0204 */
[----:B------:R-:W-:Y:S01]  /*4350*/  FMUL R4, R7, UR6 ;  /* 0x0000000607047c20 */ /* 0x000fe20008400000 */
[----:B------:R-:W-:Y:S01]  /*4360*/  ULDC UR6, c[0x0][0x618] ;  /* 0x0001860000067ab9 */ /* 0x000fe20000000800 */
[----:B------:R-:W-:Y:S01]  /*4370*/  ULDC UR7, c[0x0][0x154] ;  /* 0x0000550000077ab9 */ /* 0x000fe20000000800 */
[----:B------:R-:W-:-:S03]  /*4380*/  IMAD.IADD R3, R3, 0x1, R5 ;  /* 0x0000000103037824 */ /* 0x000fc600078e0205 */
[----:B------:R-:W3:Y:S02]  /*4390*/  F2I.U32.TRUNC.NTZ R4, R4 ;  /* 0x0000000400047305 */ /* 0x000ee4000020f000 */
[----:B------:R-:W-:Y:S02]  /*43a0*/  SHF.R.U64 R7, R2, UR6, R3 ;  /* 0x0000000602077c19 */ /* 0x000fe40008001203 */
[----:B-1----:R-:W-:-:S05]  /*43b0*/  I2FP.F32.U32 R2, R13 ;  /* 0x0000000d00027245 */ /* 0x002fca0000201000 */
[----:B------:R-:W-:Y:S01]  /*43c0*/  FMUL R22, R2, UR7 ;  /* 0x0000000702167c20 */ /* 0x000fe20008400000 */
[----:B------:R-:W-:Y:S01]  /*43d0*/  SHF.R.U32.HI R2, RZ, UR6, R3 ;  /* 0x00000006ff027c19 */ /* 0x000fe20008011603 */
[----:B------:R-:W-:-:S03]  /*43e0*/  ULDC UR6, c[0x0][0x658] ;  /* 0x0001960000067ab9 */ /* 0x000fc60000000800 */
[--C-:B------:R-:W-:Y:S01]  /*43f0*/  SHF.R.U64 R21, R7, UR8, R2.reuse ;  /* 0x0000000807157c19 */ /* 0x100fe20008001202 */
[----:B------:R-:W1:Y:S01]  /*4400*/  F2I.U32.TRUNC.NTZ R22, R22 ;  /* 0x0000001600167305 */ /* 0x000e62000020f000 */
[----:B------:R-:W-:Y:S01]  /*4410*/  SHF.R.U32.HI R2, RZ, UR8, R2 ;  /* 0x00000008ff027c19 */ /* 0x000fe20008011602 */
[----:B---3--:R-:W-:-:S03]  /*4420*/  IMAD.MOV R4, RZ, RZ, -R4 ;  /* 0x000000ffff047224 */ /* 0x008fc600078e0a04 */
[----:B------:R-:W-:Y:S01]  /*4430*/  SHF.R.U64 R15, R21, UR6, R2 ;  /* 0x00000006150f7c19 */ /* 0x000fe20008001202 */
[----:B--2---:R-:W-:Y:S01]  /*4440*/  IMAD R14, R25, R4, R14 ;  /* 0x00000004190e7224 */ /* 0x004fe200078e020e */
[----:B------:R-:W-:-:S03]  /*4450*/  SHF.R.U32.HI R23, RZ, UR6, R2 ;  /* 0x00000006ff177c19 */ /* 0x000fc60008011602 */
[----:B------:R-:W-:Y:S02]  /*4460*/  IMAD.MOV.U32 R2, RZ, RZ, R15 ;  /* 0x000000ffff027224 */ /* 0x000fe400078e000f */
[----:B------:R-:W-:Y:S01]  /*4470*/  IMAD.MOV.U32 R3, RZ, RZ, R23 ;  /* 0x000000ffff037224 */ /* 0x000fe200078e0017 */
[----:B-1----:R-:W-:Y:S06]  /*4480*/  @!P1 BRA `(.L_x_61) ;  /* 0x0000000000289947 */ /* 0x002fec0003800000 */
[----:B------:R-:W-:Y:S02]  /*4490*/  ULDC UR6, c[0x0][0x64c] ;  /* 0x0001930000067ab9 */ /* 0x000fe40000000800 */
[----:B------:R-:W-:-:S05]  /*44a0*/  IADD3 R3, P1, R15, UR6, RZ ;  /* 0x000000060f037c10 */ /* 0x000fca000ff3e0ff */
[----:B------:R-:W-:-:S04]  /*44b0*/  IMAD.X R23, RZ, RZ, R23, P1 ;  /* 0x000000ffff177224 */ /* 0x000fc800008e0617 */
[----:B------:R-:W-:-:S04]  /*44c0*/  IMAD.WIDE.U32 R4, R23, UR10, RZ ;  /* 0x0000000a17047c25 */ /* 0x000fc8000f8e00ff */
[----:B------:R-:W-:-:S04]  /*44d0*/  IMAD.WIDE.U32 R4, P1, R3, UR11, R4 ;  /* 0x0000000b03047c25 */ /* 0x000fc8000f820004 */
[----:B------:R-:W-:-:S04]  /*44e0*/  IMAD.WIDE.U32 R2, R3, UR10, RZ ;  /* 0x0000000a03027c25 */ /* 0x000fc8000f8e00ff */
[----:B------:R-:W-:Y:S01]  /*44f0*/  IMAD.MOV.U32 R2, RZ, RZ, R5 ;  /* 0x000000ffff027224 */ /* 0x000fe200078e0005 */
[----:B------:R-:W-:Y:S01]  /*4500*/  IADD3 RZ, P3, R3, R4, RZ ;  /* 0x0000000403ff7210 */ /* 0x000fe20007f7e0ff */
[----:B------:R-:W-:-:S04]  /*4510*/  IMAD.X R3, RZ, RZ, RZ, P1 ;  /* 0x000000ffff037224 */ /* 0x000fc800008e06ff */
[----:B------:R-:W-:-:S08]  /*4520*/  IMAD.WIDE.U32.X R2, R23, UR11, R2, P3 ;  /* 0x0000000b17027c25 */ /* 0x000fd000098e0402 */
.L_x_61:
[----:B------:R-:W-:Y:S01]  /*4530*/  ISETP.NE.AND P1, PT, R19, 0x1, PT ;  /* 0x000000011300780c */ /* 0x000fe20003f25270 */
[----:B------:R-:W-:Y:S01]  /*4540*/  ULDC UR6, c[0x0][0x648] ;  /* 0x0001920000067ab9 */ /* 0x000fe20000000800 */
[----:B------:R-:W-:Y:S01]  /*4550*/  LOP3.LUT R21, R21, UR13, RZ, 0xc0, !PT ;  /* 0x0000000d15157c12 */ /* 0x000fe2000f8ec0ff */
[----:B------:R-:W-:Y:S01]  /*4560*/  IMAD.MOV R22, RZ, RZ, -R22 ;  /* 0x000000ffff167224 */ /* 0x000fe200078e0a16 */
[----:B------:R-:W-:Y:S01]  /*4570*/  SHF.R.U64 R2, R2, UR6, R3 ;  /* 0x0000000602027c19 */ /* 0x000fe20008001203 */
[----:B------:R-:W-:Y:S01]  /*4580*/  ULDC UR6, c[0x0][0x638] ;  /* 0x00018e0000067ab9 */ /* 0x000fe20000000800 */
[----:B------:R-:W-:Y:S01]  /*4590*/  ULDC UR7, c[0x0][0x610] ;  /* 0x0001840000077ab9 */ /* 0x000fe20000000800 */
[----:B------:R-:W-:Y:S02]  /*45a0*/  IMAD.MOV.U32 R3, RZ, RZ, 0x1 ;  /* 0x00000001ff037424 */ /* 0x000fe400078e00ff */
[----:B------:R-:W-:Y:S02]  /*45b0*/  IMAD.MOV R4, RZ, RZ, -R2 ;  /* 0x000000ffff047224 */ /* 0x000fe400078e0a02 */
[----:B------:R-:W-:Y:S01]  /*45c0*/  IMAD R21, R2, UR5, R21 ;  /* 0x0000000502157c24 */ /* 0x000fe2000f8e0215 */
[----:B------:R-:W-:Y:S01]  /*45d0*/  LOP3.LUT R2, R7, UR4, RZ, 0xc0, !PT ;  /* 0x0000000407027c12 */ /* 0x000fe2000f8ec0ff */
[----:B0-----:R-:W-:-:S02]  /*45e0*/  @P1 IMAD R14, R20, R22, R13 ;  /* 0x00000016140e1224 */ /* 0x001fc400078e020d */
[----:B------:R-:W-:Y:S01]  /*45f0*/  IMAD R15, R4, UR6, R15 ;  /* 0x00000006040f7c24 */ /* 0x000fe2000f8e020f */
[----:B------:R-:W-:Y:S01]  /*4600*/  ULDC UR6, c[0x0][0x600] ;  /* 0x0001800000067ab9 */ /* 0x000fe20000000800 */
[----:B------:R-:W-:Y:S02]  /*4610*/  IMAD R14, R21, UR7, R14 ;  /* 0x00000007150e7c24 */ /* 0x000fe4000f8e020e */
[--C-:B------:R-:W-:Y:S01]  /*4620*/  IMAD R15, R15, UR6, R2.reuse ;  /* 0x000000060f0f7c24 */ /* 0x100fe2000f8e0202 */
[----:B------:R-:W-:Y:S01]  /*4630*/  PRMT R2, R3, 0x7610, R2 ;  /* 0x0000761003027816 */ /* 0x000fe20000000002 */
[----:B------:R-:W-:-:S03]  /*4640*/  IMAD.MOV.U32 R7, RZ, RZ, R6 ;  /* 0x000000ffff077224 */ /* 0x000fc600078e0006 */
[----:B------:R-:W-:Y:S02]  /*4650*/  SEL R20, R15, R14, !P1 ;  /* 0x0000000e0f147207 */ /* 0x000fe40004800000 */
[----:B------:R-:W-:-:S07]  /*4660*/  SEL R13, R14, R15, !P1 ;  /* 0x0000000f0e0d7207 */ /* 0x000fce0004800000 */
.L_x_59:
[----:B------:R-:W-:Y:S05]  /*4670*/  BSYNC B1 ;  /* 0x0000000000017941 */ /* 0x000fea0003800000 */
.L_x_58:
[----:B------:R-:W-:-:S13]  /*4680*/  LOP3.LUT P1, RZ, R2, 0xff, RZ, 0xc0, !PT ;  /* 0x000000ff02ff7812 */ /* 0x000fda000782c0ff */
[----:B------:R-:W-:Y:S05]  /*4690*/  @P1 BRA `(.L_x_62) ;  /* 0xfffffff400141947 */ /* 0x000fea000383ffff */
[----:B------:R-:W-:Y:S05]  /*46a0*/  BSYNC B0 ;  /* 0x0000000000007941 */ /* 0x000fea0003800000 */
.L_x_50:
[----:B------:R-:W-:-:S03]  /*46b0*/  UMOV UR6, 0xffffffff ;  /* 0xffffffff00067882 */ /* 0x000fc60000000000 */
[----:B------:R-:W-:Y:S05]  /*46c0*/  BRA.DIV UR6, `(.L_x_63) ;  /* 0x0000000606607947 */ /* 0x000fea000b800000 */
[----:B------:R-:W-:-:S13]  /*46d0*/  ELECT P6, URZ, PT ;  /* 0x00000000003f782f */ /* 0x000fda00038c0000 */
.L_x_79:
[----:B------:R-:W-:Y:S04]  /*46e0*/  BSSY B0, `(.L_x_64) ;  /* 0x000003d000007945 */ /* 0x000fe80003800000 */
[----:B------:R-:W-:Y:S05]  /*46f0*/  @!P6 BRA `(.L_x_65) ;  /* 0x0000000000ece947 */ /* 0x000fea0003800000 */
[----:B------:R-:W-:-:S04]  /*4700*/  LOP3.LUT R18, R18, 0x2, RZ, 0xfc, !PT ;  /* 0x0000000212127812 */ /* 0x000fc800078efcff */
[----:B------:R-:W-:-:S13]  /*4710*/  ISETP.NE.AND P0, PT, R18, 0x3, PT ;  /* 0x000000031200780c */ /* 0x000fda0003f05270 */
[----:B------:R-:W-:Y:S05]  /*4720*/  @!P0 BRA `(.L_x_66) ;  /* 0x0000000000048947 */ /* 0x000fea0003800000 */
[----:B------:R-:W-:Y:S01]  /*4730*/  BPT.TRAP 0x1 ;  /* 0x000000040000795c */ /* 0x000fe20000300000 */
.L_x_66:
[----:B------:R-:W0:Y:S01]  /*4740*/  S2R R3, SR_CgaCtaId ;  /* 0x0000000000037919 */ /* 0x000e220000008800 */
[----:B------:R-:W-:Y:S02]  /*4750*/  MOV R2, 0x400 ;  /* 0x0000040000027802 */ /* 0x000fe40000000f00 */
[----:B------:R-:W-:Y:S02]  /*4760*/  SHF.L.U32 R4, R0, 0x1f, RZ ;  /* 0x0000001f00047819 */ /* 0x000fe400000006ff */
[----:B0-----:R-:W-:-:S05]  /*4770*/  LEA R2, R3, R2, 0x18 ;  /* 0x0000000203027211 */ /* 0x001fca00078ec0ff */
[----:B------:R-:W-:-:S04]  /*4780*/  VIADD R2, R2, 0x30 ;  /* 0x0000003002027836 */ /* 0x000fc80000000000 */
[C---:B------:R-:W-:Y:S02]  /*4790*/  IMAD R7, R11.reuse, 0x8, R2 ;  /* 0x000000080b077824 */ /* 0x040fe400078e0202 */
[----:B------:R-:W-:Y:S02]  /*47a0*/  VIADD R11, R11, 0x1 ;  /* 0x000000010b0b7836 */ /* 0x000fe40000000000 */
[----:B------:R-:W0:Y:S03]  /*47b0*/  SYNCS.PHASECHK.TRANS64.TRYWAIT P0, [R7+URZ], R4 ;  /* 0x00000004070075a7 */ /* 0x000e26000800017f */
[----:B------:R-:W-:-:S04]  /*47c0*/  ISETP.NE.AND P1, PT, R11, 0x6, PT ;  /* 0x000000060b00780c */ /* 0x000fc80003f25270 */
[----:B------:R-:W-:Y:S02]  /*47d0*/  SEL R3, RZ, 0x1, P1 ;  /* 0x00000001ff037807 */ /* 0x000fe40000800000 */
[----:B------:R-:W-:Y:S02]  /*47e0*/  SEL R11, R11, RZ, P1 ;  /* 0x000000ff0b0b7207 */ /* 0x000fe40000800000 */
[----:B------:R-:W-:-:S03]  /*47f0*/  LOP3.LUT R6, R0, R3, RZ, 0x3c, !PT ;  /* 0x0000000300067212 */ /* 0x000fc600078e3cff */
[----:B------:R-:W-:Y:S01]  /*4800*/  IMAD R8, R11, 0x8, R2 ;  /* 0x000000080b087824 */ /* 0x000fe200078e0202 */
[----:B------:R-:W-:Y:S01]  /*4810*/  SHF.L.U32 R5, R6, 0x1f, RZ ;  /* 0x0000001f06057819 */ /* 0x000fe200000006ff */
[----:B0-----:R-:W-:Y:S06]  /*4820*/  @!P0 BRA `(.L_x_67) ;  /* 0x0000000400288947 */ /* 0x001fec0003800000 */
.L_x_80:
[----:B------:R-:W1:Y:S01]  /*4830*/  SYNCS.PHASECHK.TRANS64.TRYWAIT P0, [R8+URZ], R5 ;  /* 0x00000005080075a7 */ /* 0x000e62000800017f */
[----:B------:R-:W-:-:S05]  /*4840*/  VIADD R0, R11, 0x1 ;  /* 0x000000010b007836 */ /* 0x000fca0000000000 */
[----:B------:R-:W-:-:S04]  /*4850*/  ISETP.NE.AND P1, PT, R0, 0x6, PT ;  /* 0x000000060000780c */ /* 0x000fc80003f25270 */
[----:B------:R-:W-:Y:S02]  /*4860*/  SEL R3, RZ, 0x1, P1 ;  /* 0x00000001ff037807 */ /* 0x000fe40000800000 */
[----:B0-----:R-:W-:Y:S02]  /*4870*/  SEL R7, R0, RZ, P1 ;  /* 0x000000ff00077207 */ /* 0x001fe40000800000 */
[----:B------:R-:W-:-:S03]  /*4880*/  LOP3.LUT R6, R6, R3, RZ, 0x3c, !PT ;  /* 0x0000000306067212 */ /* 0x000fc600078e3cff */
[----:B------:R-:W-:Y:S01]  /*4890*/  IMAD R9, R7, 0x8, R2 ;  /* 0x0000000807097824 */ /* 0x000fe200078e0202 */
[----:B------:R-:W-:Y:S01]  /*48a0*/  SHF.L.U32 R4, R6, 0x1f, RZ ;  /* 0x0000001f06047819 */ /* 0x000fe200000006ff */
[----:B-1----:R-:W-:Y:S06]  /*48b0*/  @!P0 BRA `(.L_x_68) ;  /* 0x0000000400188947 */ /* 0x002fec0003800000 */
.L_x_81:
[----:B------:R-:W1:Y:S01]  /*48c0*/  SYNCS.PHASECHK.TRANS64.TRYWAIT P0, [R9+URZ], R4 ;  /* 0x00000004090075a7 */ /* 0x000e62000800017f */
[----:B------:R-:W-:-:S05]  /*48d0*/  VIADD R0, R7, 0x1 ;  /* 0x0000000107007836 */ /* 0x000fca0000000000 */
[----:B------:R-:W-:-:S04]  /*48e0*/  ISETP.NE.AND P1, PT, R0, 0x6, PT ;  /* 0x000000060000780c */ /* 0x000fc80003f25270 */
[----:B------:R-:W-:Y:S02]  /*48f0*/  SEL R3, RZ, 0x1, P1 ;  /* 0x00000001ff037807 */ /* 0x000fe40000800000 */
[----:B------:R-:W-:Y:S02]  /*4900*/  SEL R7, R0, RZ, P1 ;  /* 0x000000ff00077207 */ /* 0x000fe40000800000 */
[----:B------:R-:W-:-:S03]  /*4910*/  LOP3.LUT R6, R6, R3, RZ, 0x3c, !PT ;  /* 0x0000000306067212 */ /* 0x000fc600078e3cff */
[----:B0-----:R-:W-:Y:S01]  /*4920*/  IMAD R8, R7, 0x8, R2 ;  /* 0x0000000807087824 */ /* 0x001fe200078e0202 */
[----:B------:R-:W-:Y:S01]  /*4930*/  SHF.L.U32 R5, R6, 0x1f, RZ ;  /* 0x0000001f06057819 */ /* 0x000fe200000006ff */
[----:B-1----:R-:W-:Y:S06]  /*4940*/  @!P0 BRA `(.L_x_69) ;  /* 0x0000000400088947 */ /* 0x002fec0003800000 */
.L_x_82:
[----:B------:R-:W1:Y:S01]  /*4950*/  SYNCS.PHASECHK.TRANS64.TRYWAIT P0, [R8+URZ], R5 ;  /* 0x00000005080075a7 */ /* 0x000e62000800017f */
[----:B------:R-:W-:-:S05]  /*4960*/  VIADD R0, R7, 0x1 ;  /* 0x0000000107007836 */ /* 0x000fca0000000000 */
[----:B------:R-:W-:-:S04]  /*4970*/  ISETP.NE.AND P1, PT, R0, 0x6, PT ;  /* 0x000000060000780c */ /* 0x000fc80003f25270 */
[----:B------:R-:W-:Y:S02]  /*4980*/  SEL R3, RZ, 0x1, P1 ;  /* 0x00000001ff037807 */ /* 0x000fe40000800000 */
[----:B------:R-:W-:Y:S02]  /*4990*/  SEL R7, R0, RZ, P1 ;  /* 0x000000ff00077207 */ /* 0x000fe40000800000 */
[----:B0-----:R-:W-:-:S03]  /*49a0*/  LOP3.LUT R9, R6, R3, RZ, 0x3c, !PT ;  /* 0x0000000306097212 */ /* 0x001fc600078e3cff */
[----:B------:R-:W-:Y:S01]  /*49b0*/  IMAD R11, R7, 0x8, R2 ;  /* 0x00000008070b7824 */ /* 0x000fe200078e0202 */
[----:B------:R-:W-:Y:S01]  /*49c0*/  SHF.L.U32 R6, R9, 0x1f, RZ ;  /* 0x0000001f09067819 */ /* 0x000fe200000006ff */
[----:B-1----:R-:W-:Y:S06]  /*49d0*/  @!P0 BRA `(.L_x_70) ;  /* 0x0000000000f88947 */ /* 0x002fec0003800000 */
.L_x_83:
[----:B------:R-:W1:Y:S01]  /*49e0*/  SYNCS.PHASECHK.TRANS64.TRYWAIT P0, [R11+URZ], R6 ;  /* 0x000000060b0075a7 */ /* 0x000e62000800017f */
[----:B------:R-:W-:-:S05]  /*49f0*/  VIADD R0, R7, 0x1 ;  /* 0x0000000107007836 */ /* 0x000fca0000000000 */
[----:B------:R-:W-:-:S04]  /*4a00*/  ISETP.NE.AND P1, PT, R0, 0x6, PT ;  /* 0x000000060000780c */ /* 0x000fc80003f25270 */
[----:B------:R-:W-:Y:S02]  /*4a10*/  SEL R4, RZ, 0x1, P1 ;  /* 0x00000001ff047807 */ /* 0x000fe40000800000 */
[----:B------:R-:W-:Y:S02]  /*4a20*/  SEL R3, R0, RZ, P1 ;  /* 0x000000ff00037207 */ /* 0x000fe40000800000 */
[----:B------:R-:W-:Y:S01]  /*4a30*/  LOP3.LUT R0, R9, R4, RZ, 0x3c, !PT ;  /* 0x0000000409007212 */ /* 0x000fe200078e3cff */
[----:B-1----:R-:W-:Y:S06]  /*4a40*/  @!P0 BRA `(.L_x_71) ;  /* 0x0000000000f08947 */ /* 0x002fec0003800000 */
.L_x_84:
[----:B------:R-:W-:Y:S01]  /*4a50*/  IMAD R3, R3, 0x8, R2 ;  /* 0x0000000803037824 */ /* 0x000fe200078e0202 */
[----:B------:R-:W-:-:S07]  /*4a60*/  SHF.L.U32 R0, R0, 0x1f, RZ ;  /* 0x0000001f00007819 */ /* 0x000fce00000006ff */
.L_x_72:
[----:B--2---:R2:W3:Y:S02]  /*4a70*/  SYNCS.PHASECHK.TRANS64.TRYWAIT P0, [R3+URZ], R0 ;  /* 0x00000000030075a7 */ /* 0x0044e4000800017f */
[----:B---3--:R-:W-:Y:S05]  /*4a80*/  @!P0 NANOSLEEP.SYNCS 0x989680 ;  /* 0x009896800000895d */ /* 0x008fea0003900000 */
[----:B------:R-:W3:Y:S02]  /*4a90*/  @!P0 SYNCS.PHASECHK.TRANS64 P0, [R3+URZ], R0 ;  /* 0x00000000030085a7 */ /* 0x000ee4000800007f */
[----:B---3--:R-:W-:Y:S05]  /*4aa0*/  @!P0 BRA `(.L_x_72) ;  /* 0xfffffffc00f08947 */ /* 0x008fea000383ffff */
.L_x_65:
[----:B------:R-:W-:Y:S05]  /*4ab0*/  BSYNC B0 ;  /* 0x0000000000007941 */ /* 0x000fea0003800000 */
.L_x_64:
[----:B------:R-:W-:Y:S05]  /*4ac0*/  EXIT ;  /* 0x000000000000794d */ /* 0x000fea0003800000 */
.L_x_17:
[----:B-1----:R1:W2:Y:S02]  /*4ad0*/  SYNCS.PHASECHK.TRANS64.TRYWAIT P1, [R3+URZ], R0 ;  /* 0x00000000030075a7 */ /* 0x0022a4000802017f */
[----:B--2---:R-:W-:Y:S05]  /*4ae0*/  @!P1 NANOSLEEP.SYNCS 0x989680 ;  /* 0x009896800000995d */ /* 0x004fea0003900000 */
[----:B------:R-:W2:Y:S02]  /*4af0*/  @!P1 SYNCS.PHASECHK.TRANS64 P1, [R3+URZ], R0 ;  /* 0x00000000030095a7 */ /* 0x000ea4000802007f */
[----:B--2---:R-:W-:Y:S05]  /*4b00*/  @!P1 BRA `(.L_x_17) ;  /* 0xfffffffc00f09947 */ /* 0x004fea000383ffff */
[----:B------:R-:W-:Y:S05]  /*4b10*/  BRA `(.L_x_16) ;  /* 0xffffffc8006c7947 */ /* 0x000fea000383ffff */
.L_x_22:
[----:B-1----:R-:W-:-:S04]  /*4b20*/  IMAD.U32 R3, RZ, RZ, UR8 ;  /* 0x00000008ff037e24 */ /* 0x002fc8000f8e00ff */
[----:B------:R1:W2:Y:S03]  /*4b30*/  SYNCS.PHASECHK.TRANS64.TRYWAIT P1, [R3+URZ], R2 ;  /* 0x00000002030075a7 */ /* 0x0002a6000802017f */
[----:B--2---:R-:W-:Y:S05]  /*4b40*/  @!P1 NANOSLEEP.SYNCS 0x989680 ;  /* 0x009896800000995d */ /* 0x004fea0003900000 */
[----:B------:R-:W2:Y:S02]  /*4b50*/  @!P1 SYNCS.PHASECHK.TRANS64 P1, [R3+URZ], R2 ;  /* 0x00000002030095a7 */ /* 0x000ea4000802007f */
[----:B--2---:R-:W-:Y:S05]  /*4b60*/  @!P1 BRA `(.L_x_22) ;  /* 0xfffffffc00ec9947 */ /* 0x004fea000383ffff */
[----:B------:R-:W-:Y:S05]  /*4b70*/  BRA `(.L_x_21) ;  /* 0xffffffcc00a87947 */ /* 0x000fea000383ffff */
.L_x_51:
[----:B------:R-:W-:Y:S01]  /*4b80*/  BSSY B1, `(.L_x_73) ;  /* 0x0000006000017945 */ /* 0x000fe20003800000 */
[----:B------:R-:W-:-:S07]  /*4b90*/  IMAD.MOV.U32 R15, RZ, RZ, -0x1 ;  /* 0xffffffffff0f7424 */ /* 0x000fce00078e00ff */
[----:B------:R-:W-:Y:S05]  /*4ba0*/  WARPSYNC.COLLECTIVE R15, `(.L_x_74) ;  /* 0x000000000f0c7348 */ /* 0x000fea0003c00000 */
[----:B------:R-:W-:Y:S02]  /*4bb0*/  ELECT P6, UR62, PT ;  /* 0x00000000003e782f */ /* 0x000fe400038c0000 */
[----:B------:R-:W-:Y:S01]  /*4bc0*/  MOV R14, UR62 ;  /* 0x0000003e000e7c02 */ /* 0x000fe20008000f00 */
[----:B------:R-:W-:Y:S10]  /*4bd0*/  ENDCOLLECTIVE ;  /* 0x000000000000791b */ /* 0x000ff40003800000 */
.L_x_74:
[----:B------:R-:W-:Y:S05]  /*4be0*/  BSYNC B1 ;  /* 0x0000000000017941 */ /* 0x000fea0003800000 */
.L_x_73:
[----:B------:R-:W-:Y:S05]  /*4bf0*/  BRA `(.L_x_75) ;  /* 0xffffffec00c87947 */ /* 0x000fea000383ffff */
.L_x_54:
[----:B-1----:R1:W2:Y:S02]  /*4c00*/  SYNCS.PHASECHK.TRANS64.TRYWAIT P1, [R14+URZ+0x30], R5 ;  /* 0x000030050e0075a7 */ /* 0x0022a4000802017f */
[----:B--2---:R-:W-:Y:S05]  /*4c10*/  @!P1 NANOSLEEP.SYNCS 0x989680 ;  /* 0x009896800000995d */ /* 0x004fea0003900000 */
[----:B------:R-:W2:Y:S02]  /*4c20*/  @!P1 SYNCS.PHASECHK.TRANS64 P1, [R14+URZ+0x30], R5 ;  /* 0x000030050e0095a7 */ /* 0x000ea4000802007f */
[----:B--2---:R-:W-:Y:S05]  /*4c30*/  @!P1 BRA `(.L_x_54) ;  /* 0xfffffffc00f09947 */ /* 0x004fea000383ffff */
[----:B------:R-:W-:Y:S05]  /*4c40*/  BRA `(.L_x_76) ;  /* 0xffffffec00fc7947 */ /* 0x000fea000383ffff */
.L_x_63:
[----:B------:R-:W-:Y:S01]  /*4c50*/  BSSY B0, `(.L_x_77) ;  /* 0x0000006000007945 */ /* 0x000fe20003800000 */
[----:B------:R-:W-:-:S07]  /*4c60*/  IMAD.MOV.U32 R15, RZ, RZ, -0x1 ;  /* 0xffffffffff0f7424 */ /* 0x000fce00078e00ff */
[----:B------:R-:W-:Y:S05]  /*4c70*/  WARPSYNC.COLLECTIVE R15, `(.L_x_78) ;  /* 0x000000000f0c7348 */ /* 0x000fea0003c00000 */
[----:B------:R-:W-:Y:S02]  /*4c80*/  ELECT P6, UR62, PT ;  /* 0x00000000003e782f */ /* 0x000fe400038c0000 */
[----:B------:R-:W-:Y:S01]  /*4c90*/  MOV R14, UR62 ;  /* 0x0000003e000e7c02 */ /* 0x000fe20008000f00 */
[----:B------:R-:W-:Y:S10]  /*4ca0*/  ENDCOLLECTIVE ;  /* 0x000000000000791b */ /* 0x000ff40003800000 */
.L_x_78:
[----:B------:R-:W-:Y:S05]  /*4cb0*/  BSYNC B0 ;  /* 0x0000000000007941 */ /* 0x000fea0003800000 */
.L_x_77:
[----:B------:R-:W-:Y:S05]  /*4cc0*/  BRA `(.L_x_79) ;  /* 0xfffffff800847947 */ /* 0x000fea000383ffff */
.L_x_67:
[----:B0-----:R0:W1:Y:S02]  /*4cd0*/  SYNCS.PHASECHK.TRANS64.TRYWAIT P0, [R7+URZ], R4 ;  /* 0x00000004070075a7 */ /* 0x001064000800017f */
[----:B-1----:R-:W-:Y:S05]  /*4ce0*/  @!P0 NANOSLEEP.SYNCS 0x989680 ;  /* 0x009896800000895d */ /* 0x002fea0003900000 */
[----:B------:R-:W1:Y:S02]  /*4cf0*/  @!P0 SYNCS.PHASECHK.TRANS64 P0, [R7+URZ], R4 ;  /* 0x00000004070085a7 */ /* 0x000e64000800007f */
[----:B-1----:R-:W-:Y:S05]  /*4d00*/  @!P0 BRA `(.L_x_67) ;  /* 0xfffffffc00f08947 */ /* 0x002fea000383ffff */
[----:B------:R-:W-:Y:S05]  /*4d10*/  BRA `(.L_x_80) ;  /* 0xfffffff800c47947 */ /* 0x000fea000383ffff */
.L_x_68:
[----:B0-----:R0:W1:Y:S02]  /*4d20*/  SYNCS.PHASECHK.TRANS64.TRYWAIT P0, [R8+URZ], R5 ;  /* 0x00000005080075a7 */ /* 0x001064000800017f */
[----:B-1----:R-:W-:Y:S05]  /*4d30*/  @!P0 NANOSLEEP.SYNCS 0x989680 ;  /* 0x009896800000895d */ /* 0x002fea0003900000 */
[----:B------:R-:W1:Y:S02]  /*4d40*/  @!P0 SYNCS.PHASECHK.TRANS64 P0, [R8+URZ], R5 ;  /* 0x00000005080085a7 */ /* 0x000e64000800007f */
[----:B-1----:R-:W-:Y:S05]  /*4d50*/  @!P0 BRA `(.L_x_68) ;  /* 0xfffffffc00f08947 */ /* 0x002fea000383ffff */
[----:B------:R-:W-:Y:S05]  /*4d60*/  BRA `(.L_x_81) ;  /* 0xfffffff800d47947 */ /* 0x000fea000383ffff */
.L_x_69:
[----:B0-----:R0:W1:Y:S02]  /*4d70*/  SYNCS.PHASECHK.TRANS64.TRYWAIT P0, [R9+URZ], R4 ;  /* 0x00000004090075a7 */ /* 0x001064000800017f */
[----:B-1----:R-:W-:Y:S05]  /*4d80*/  @!P0 NANOSLEEP.SYNCS 0x989680 ;  /* 0x009896800000895d */ /* 0x002fea0003900000 */
[----:B------:R-:W1:Y:S02]  /*4d90*/  @!P0 SYNCS.PHASECHK.TRANS64 P0, [R9+URZ], R4 ;  /* 0x00000004090085a7 */ /* 0x000e64000800007f */
[----:B-1----:R-:W-:Y:S05]  /*4da0*/  @!P0 BRA `(.L_x_69) ;  /* 0xfffffffc00f08947 */ /* 0x002fea000383ffff */
[----:B------:R-:W-:Y:S05]  /*4db0*/  BRA `(.L_x_82) ;  /* 0xfffffff800e47947 */ /* 0x000fea000383ffff */
.L_x_70:
[----:B0-----:R0:W1:Y:S02]  /*4dc0*/  SYNCS.PHASECHK.TRANS64.TRYWAIT P0, [R8+URZ], R5 ;  /* 0x00000005080075a7 */ /* 0x001064000800017f */
[----:B-1----:R-:W-:Y:S05]  /*4dd0*/  @!P0 NANOSLEEP.SYNCS 0x989680 ;  /* 0x009896800000895d */ /* 0x002fea0003900000 */
[----:B------:R-:W1:Y:S02]  /*4de0*/  @!P0 SYNCS.PHASECHK.TRANS64 P0, [R8+URZ], R5 ;  /* 0x00000005080085a7 */ /* 0x000e64000800007f */
[----:B-1----:R-:W-:Y:S05]  /*4df0*/  @!P0 BRA `(.L_x_70) ;  /* 0xfffffffc00f08947 */ /* 0x002fea000383ffff */
[----:B------:R-:W-:Y:S05]  /*4e00*/  BRA `(.L_x_83) ;  /* 0xfffffff800f47947 */ /* 0x000fea000383ffff */
.L_x_71:
[----:B-1----:R1:W2:Y:S02]  /*4e10*/  SYNCS.PHASECHK.TRANS64.TRYWAIT P0, [R11+URZ], R6 ;  /* 0x000000060b0075a7 */ /* 0x0022a4000800017f */
[----:B--2---:R-:W-:Y:S05]  /*4e20*/  @!P0 NANOSLEEP.SYNCS 0x989680 ;  /* 0x009896800000895d */ /* 0x004fea0003900000 */
[----:B------:R-:W2:Y:S02]  /*4e30*/  @!P0 SYNCS.PHASECHK.TRANS64 P0, [R11+URZ], R6 ;  /* 0x000000060b0085a7 */ /* 0x000ea4000800007f */
[----:B--2---:R-:W-:Y:S05]  /*4e40*/  @!P0 BRA `(.L_x_71) ;  /* 0xfffffffc00f08947 */ /* 0x004fea000383ffff */
[----:B------:R-:W-:Y:S05]  /*4e50*/  BRA `(.L_x_84) ;  /* 0xfffffff800fc7947 */ /* 0x000fea000383ffff */
.L_x_85:
[----:B------:R-:W-:-:S00]  /*4e60*/  BRA `(.L_x_85) ;  /* 0xfffffffc00fc7947 */ /* 0x000fc0000383ffff */
[----:B------:R-:W-:-:S00]  /*4e70*/  NOP ;  /* 0x0000000000007918 */ /* 0x000fc00000000000 */
        /* <DEDUP_REMOVED lines=8> */
.L_x_86:


//--------------------- .nv.global.init           --------------------------
	.section	.nv.global.init,"aw",@progbits
.nv.global.init:
	.type		$str$22,@object
	.size		$str$22,($str$23 - $str$22)
$str$22:
        /*0000*/ 	.byte	0x6b, 0x5f, 0x74, 0x69, 0x6c, 0x65, 0x5f, 0x63, 0x6f, 0x75, 0x6e, 0x74, 0x20, 0x3e, 0x3d, 0x20
        /*0010*/ 	.byte	0x31, 0x00
	.type		$str$23,@object
	.size		$str$23,(__unnamed_1 - $str$23)
$str$23:
        /*0012*/ 	.byte	0x2f, 0x74, 0x6d, 0x70, 0x2f, 0x63, 0x75, 0x74, 0x6c, 0x61, 0x73, 0x73, 0x5f, 0x73, 0x77, 0x65
        /*0022*/ 	.byte	0x65, 0x70, 0x5f, 0x73, 0x72, 0x63, 0x2f, 0x69, 0x6e, 0x63, 0x6c, 0x75, 0x64, 0x65, 0x2f, 0x63
        /*0032*/ 	.byte	0x75, 0x74, 0x6c, 0x61, 0x73, 0x73, 0x2f, 0x67, 0x65, 0x6d, 0x6d, 0x2f, 0x63, 0x6f, 0x6c, 0x6c
        /*0042*/ 	.byte	0x65, 0x63, 0x74, 0x69, 0x76, 0x65, 0x2f, 0x73, 0x6d, 0x39, 0x30, 0x5f, 0x6d, 0x6d, 0x61, 0x5f
        /*0052*/ 	.byte	0x74, 0x6d, 0x61, 0x5f, 0x67, 0x6d, 0x6d, 0x61, 0x5f, 0x73, 0x73, 0x5f, 0x77, 0x61, 0x72, 0x70
        /*0062*/ 	.byte	0x73, 0x70, 0x65, 0x63, 0x69, 0x61, 0x6c, 0x69, 0x7a, 0x65, 0x64, 0x2e, 0x68, 0x70, 0x70, 0x00
	.type		__unnamed_1,@object
	.size		__unnamed_1,(.L_0 - __unnamed_1)
__unnamed_1:
        /*0072*/ 	.byte	0x76, 0x6f, 0x69, 0x64, 0x20, 0x63, 0x75, 0x74, 0x6c, 0x61, 0x73, 0x73, 0x3a, 0x3a, 0x67, 0x65
        /* <DEDUP_REMOVED lines=180> */
        /*0bc2*/ 	.byte	0x5d, 0x00
.L_0:


//--------------------- .nv.shared._ZN7cutlass13device_kernelINS_4gemm6kernel13GemmUniversalIN4cute5tupleIJiiiiEEENS1_10collective13CollectiveMmaINS1_34MainloopSm90TmaGmmaWarpSpecializedILi6ENS5_IJNS4_1CILi1EEESB_SB_EEENS1_35KernelTmaWarpSpecializedCooperativeEEENS5_IJNSA_ILi128EEENSA_ILi16EEESF_EEENS_10bfloat16_tENS5_IJlSB_lEEESI_SJ_NS4_8TiledMMAINS4_8MMA_AtomIJNS4_4SM904GMMA27MMA_64x16x16_F32BF16BF16_SSILNSN_5MajorE0ELSP_0ELNSN_7ScaleInE1ELSQ_1EEEEEENS4_6LayoutINS5_IJNSA_ILi2EEESB_SB_EEENS5_IJSB_NSA_ILi0EEESW_EEEEENS5_IJNS4_10UnderscoreESZ_SZ_EEEEENS4_13SM90_TMA_LOADENS4_14ComposedLayoutINS4_7SwizzleILi3ELi4ELi3EEENS4_18smem_ptr_flag_bitsILi16EEENST_INS5_IJNSA_ILi8EEENSA_ILi64EEEEEENS5_IJS19_SB_EEEEEEEvNS4_8identityES12_S1D_vS1E_EENS_8epilogue10collective6detail29Sm90TmaWarpSpecializedAdapterINS1H_15DefaultEpilogueISI_SJ_SJ_NS1G_6thread17LinearCombinationISI_Li1EffLNS1L_9ScaleType4KindE0ELNS_15FloatRoundStyleE2ESI_EENS1_15EpilogueDefaultEEEEEvvEEEEvNT_6ParamsE --------------------------
	.section	.nv.shared._ZN7cutlass13device_kernelINS_4gemm6kernel13GemmUniversalIN4cute5tupleIJiiiiEEENS1_10collective13CollectiveMmaINS1_34MainloopSm90TmaGmmaWarpSpecializedILi6ENS5_IJNS4_1CILi1EEESB_SB_EEENS1_35KernelTmaWarpSpecializedCooperativeEEENS5_IJNSA_ILi128EEENSA_ILi16EEESF_EEENS_10bfloat16_tENS5_IJlSB_lEEESI_SJ_NS4_8TiledMMAINS4_8MMA_AtomIJNS4_4SM904GMMA27MMA_64x16x16_F32BF16BF16_SSILNSN_5MajorE0ELSP_0ELNSN_7ScaleInE1ELSQ_1EEEEEENS4_6LayoutINS5_IJNSA_ILi2EEESB_SB_EEENS5_IJSB_NSA_ILi0EEESW_EEEEENS5_IJNS4_10UnderscoreESZ_SZ_EEEEENS4_13SM90_TMA_LOADENS4_14ComposedLayoutINS4_7SwizzleILi3ELi4ELi3EEENS4_18smem_ptr_flag_bitsILi16EEENST_INS5_IJNSA_ILi8EEENSA_ILi64EEEEEENS5_IJS19_SB_EEEEEEEvNS4_8identityES12_S1D_vS1E_EENS_8epilogue10collective6detail29Sm90TmaWarpSpecializedAdapterINS1H_15DefaultEpilogueISI_SJ_SJ_NS1G_6thread17LinearCombinationISI_Li1EffLNS1L_9ScaleType4KindE0ELNS_15FloatRoundStyleE2ESI_EENS1_15EpilogueDefaultEEEEEvvEEEEvNT_6ParamsE,"aw",@nobits
	.sectionflags	@""
	.align	16
	.zero		1024


//--------------------- .nv.shared.reserved.0     --------------------------
	.section	.nv.shared.reserved.0,"aw",@nobits
	.weak		__nv_reservedSMEM_offset_0_alias
	.size		__nv_reservedSMEM_offset_0_alias, 0, 0
	.other		__nv_reservedSMEM_offset_0_alias,@"STO_CUDA_RESERVED_SHARED STV_DEFAULT"
__nv_reservedSMEM_offset_0_alias:
	.zero		0


//--------------------- .nv.global                --------------------------
	.section	.nv.global,"aw",@nobits
.nv.global:
	.type		_ZN39_INTERNAL_d03dcc4d_4_k_cu_75483408_35354cute1_E,@object
	.size		_ZN39_INTERNAL_d03dcc4d_4_k_cu_75483408_35354cute1_E,(_ZN39_INTERNAL_d03dcc4d_4_k_cu_75483408_35354cuda3std3__45__cpo6cbeginE - _ZN39_INTERNAL_d03dcc4d_4_k_cu_75483408_35354cute1_E)
_ZN39_INTERNAL_d03dcc4d_4_k_cu_75483408_35354cute1_E:
	.zero		1
	.type		_ZN39_INTERNAL_d03dcc4d_4_k_cu_75483408_35354cuda3std3__45__cpo6cbeginE,@object
	.size		_ZN39_INTERNAL_d03dcc4d_4_k_cu_75483408_35354cuda3std3__45__cpo6cbeginE,(_ZN39_INTERNAL_d03dcc4d_4_k_cu_75483408_35354cuda3std3__48in_placeE - _ZN39_INTERNAL_d03dcc4d_4_k_cu_75483408_35354cuda3std3__45__cpo6cbeginE)
_ZN39_INTERNAL_d03dcc4d_4_k_cu_75483408_35354cuda3std3__45__cpo6cbeginE:
	.zero		1
	.type		_ZN39_INTERNAL_d03dcc4d_4_k_cu_75483408_35354cuda3std3__48in_placeE,@object
	.size		_ZN39_INTERNAL_d03dcc4d_4_k_cu_75483408_35354cuda3std3__48in_placeE,(_ZN39_INTERNAL_d03dcc4d_4_k_cu_75483408_35354cuda3std6ranges3__45__cpo9iter_moveE - _ZN39_INTERNAL_d03dcc4d_4_k_cu_75483408_35354cuda3std3__48in_placeE)
_ZN39_INTERNAL_d03dcc4d_4_k_cu_75483408_35354cuda3std3__48in_placeE:
	.zero		1
	.type		_ZN39_INTERNAL_d03dcc4d_4_k_cu_75483408_35354cuda3std6ranges3__45__cpo9iter_moveE,@object
	.size		_ZN39_INTERNAL_d03dcc4d_4_k_cu_75483408_35354cuda3std6ranges3__45__cpo9iter_moveE,(_ZN39_INTERNAL_d03dcc4d_4_k_cu_75483408_35354cuda3std3__45__cpo5beginE - _ZN39_INTERNAL_d03dcc4d_4_k_cu_75483408_35354cuda3std6ranges3__45__cpo9iter_moveE)
_ZN39_INTERNAL_d03dcc4d_4_k_cu_75483408_35354cuda3std6ranges3__45__cpo9iter_moveE:
	.zero		1
	.type		_ZN39_INTERNAL_d03dcc4d_4_k_cu_75483408_35354cuda3std3__45__cpo5beginE,@object
	.size		_ZN39_INTERNAL_d03dcc4d_4_k_cu_75483408_35354cuda3std3__45__cpo5beginE,(_ZN39_INTERNAL_d03dcc4d_4_k_cu_75483408_35354cuda3std3__441_GLOBAL__N__d03dcc4d_4_k_cu_75483408_35356ignoreE - _ZN39_INTERNAL_d03dcc4d_4_k_cu_75483408_35354cuda3std3__45__cpo5beginE)
_ZN39_INTERNAL_d03dcc4d_4_k_cu_75483408_35354cuda3std3__45__cpo5beginE:
	.zero		1
	.type		_ZN39_INTERNAL_d03dcc4d_4_k_cu_75483408_35354cuda3std3__441_GLOBAL__N__d03dcc4d_4_k_cu_75483408_35356ignoreE,@object
	.size		_ZN39_INTERNAL_d03dcc4d_4_k_cu_75483408_35354cuda3std3__441_GLOBAL__N__d03dcc4d_4_k_cu_75483408_35356ignoreE,(_ZN39_INTERNAL_d03dcc4d_4_k_cu_75483408_35354cute7productE - _ZN39_INTERNAL_d03dcc4d_4_k_cu_75483408_35354cuda3std3__441_GLOBAL__N__d03dcc4d_4_k_cu_75483408_35356ignoreE)
_ZN39_INTERNAL_d03dcc4d_4_k_cu_75483408_35354cuda3std3__441_GLOBAL__N__d03dcc4d_4_k_cu_75483408_35356ignoreE:
	.zero		1
	.type		_ZN39_INTERNAL_d03dcc4d_4_k_cu_75483408_35354cute7productE,@object
	.size		_ZN39_INTERNAL_d03dcc4d_4_k_cu_75483408_35354cute7productE,(_ZN39_INTERNAL_d03dcc4d_4_k_cu_75483408_35354cuda3std3__45__cpo3endE - _ZN39_INTERNAL_d03dcc4d_4_k_cu_75483408_35354cute7productE)
_ZN39_INTERNAL_d03dcc4d_4_k_cu_75483408_35354cute7productE:
	.zero		1
	.type		_ZN39_INTERNAL_d03dcc4d_4_k_cu_75483408_35354cuda3std3__45__cpo3endE,@object
	.size		_ZN39_INTERNAL_d03dcc4d_4_k_cu_75483408_35354cuda3std3__45__cpo3endE,(_ZN39_INTERNAL_d03dcc4d_4_k_cu_75483408_35354cuda3std3__419piecewise_constructE - _ZN39_INTERNAL_d03dcc4d_4_k_cu_75483408_35354cuda3std3__45__cpo3endE)
_ZN39_INTERNAL_d03dcc4d_4_k_cu_75483408_35354cuda3std3__45__cpo3endE:
	.zero		1
	.type		_ZN39_INTERNAL_d03dcc4d_4_k_cu_75483408_35354cuda3std3__419piecewise_constructE,@object
	.size		_ZN39_INTERNAL_d03dcc4d_4_k_cu_75483408_35354cuda3std3__419piecewise_constructE,(_ZN39_INTERNAL_d03dcc4d_4_k_cu_75483408_35354cuda3std3__45__cpo4cendE - _ZN39_INTERNAL_d03dcc4d_4_k_cu_75483408_35354cuda3std3__419piecewise_constructE)
_ZN39_INTERNAL_d03dcc4d_4_k_cu_75483408_35354cuda3std3__419piecewise_constructE:
	.zero		1
	.type		_ZN39_INTERNAL_d03dcc4d_4_k_cu_75483408_35354cuda3std3__45__cpo4cendE,@object
	.size		_ZN39_INTERNAL_d03dcc4d_4_k_cu_75483408_35354cuda3std3__45__cpo4cendE,(_ZN39_INTERNAL_d03dcc4d_4_k_cu_75483408_35354cuda3std6ranges3__45__cpo4swapE - _ZN39_INTERNAL_d03dcc4d_4_k_cu_75483408_35354cuda3std3__45__cpo4cendE)
_ZN39_INTERNAL_d03dcc4d_4_k_cu_75483408_35354cuda3std3__45__cpo4cendE:
	.zero		1
	.type		_ZN39_INTERNAL_d03dcc4d_4_k_cu_75483408_35354cuda3std6ranges3__45__cpo4swapE,@object
	.size		_ZN39_INTERNAL_d03dcc4d_4_k_cu_75483408_35354cuda3std6ranges3__45__cpo4swapE,(.L_8 - _ZN39_INTERNAL_d03dcc4d_4_k_cu_75483408_35354cuda3std6ranges3__45__cpo4swapE)
_ZN39_INTERNAL_d03dcc4d_4_k_cu_75483408_35354cuda3std6ranges3__45__cpo4swapE:
	.zero		1
.L_8:


//--------------------- .nv.constant0._ZN7cutlass13device_kernelINS_4gemm6kernel13GemmUniversalIN4cute5tupleIJiiiiEEENS1_10collective13CollectiveMmaINS1_34MainloopSm90TmaGmmaWarpSpecializedILi6ENS5_IJNS4_1CILi1EEESB_SB_EEENS1_35KernelTmaWarpSpecializedCooperativeEEENS5_IJNSA_ILi128EEENSA_ILi16EEESF_EEENS_10bfloat16_tENS5_IJlSB_lEEESI_SJ_NS4_8TiledMMAINS4_8MMA_AtomIJNS4_4SM904GMMA27MMA_64x16x16_F32BF16BF16_SSILNSN_5MajorE0ELSP_0ELNSN_7ScaleInE1ELSQ_1EEEEEENS4_6LayoutINS5_IJNSA_ILi2EEESB_SB_EEENS5_IJSB_NSA_ILi0EEESW_EEEEENS5_IJNS4_10UnderscoreESZ_SZ_EEEEENS4_13SM90_TMA_LOADENS4_14ComposedLayoutINS4_7SwizzleILi3ELi4ELi3EEENS4_18smem_ptr_flag_bitsILi16EEENST_INS5_IJNSA_ILi8EEENSA_ILi64EEEEEENS5_IJS19_SB_EEEEEEEvNS4_8identityES12_S1D_vS1E_EENS_8epilogue10collective6detail29Sm90TmaWarpSpecializedAdapterINS1H_15DefaultEpilogueISI_SJ_SJ_NS1G_6thread17LinearCombinationISI_Li1EffLNS1L_9ScaleType4KindE0ELNS_15FloatRoundStyleE2ESI_EENS1_15EpilogueDefaultEEEEEvvEEEEvNT_6ParamsE --------------------------
	.section	.nv.constant0._ZN7cutlass13device_kernelINS_4gemm6kernel13GemmUniversalIN4cute5tupleIJiiiiEEENS1_10collective13CollectiveMmaINS1_34MainloopSm90TmaGmmaWarpSpecializedILi6ENS5_IJNS4_1CILi1EEESB_SB_EEENS1_35KernelTmaWarpSpecializedCooperativeEEENS5_IJNSA_ILi128EEENSA_ILi16EEESF_EEENS_10bfloat16_tENS5_IJlSB_lEEESI_SJ_NS4_8TiledMMAINS4_8MMA_AtomIJNS4_4SM904GMMA27MMA_64x16x16_F32BF16BF16_SSILNSN_5MajorE0ELSP_0ELNSN_7ScaleInE1ELSQ_1EEEEEENS4_6LayoutINS5_IJNSA_ILi2EEESB_SB_EEENS5_IJSB_NSA_ILi0EEESW_EEEEENS5_IJNS4_10UnderscoreESZ_SZ_EEEEENS4_13SM90_TMA_LOADENS4_14ComposedLayoutINS4_7SwizzleILi3ELi4ELi3EEENS4_18smem_ptr_flag_bitsILi16EEENST_INS5_IJNSA_ILi8EEENSA_ILi64EEEEEENS5_IJS19_SB_EEEEEEEvNS4_8identityES12_S1D_vS1E_EENS_8epilogue10collective6detail29Sm90TmaWarpSpecializedAdapterINS1H_15DefaultEpilogueISI_SJ_SJ_NS1G_6thread17LinearCombinationISI_Li1EffLNS1L_9ScaleType4KindE0ELNS_15FloatRoundStyleE2ESI_EENS1_15EpilogueDefaultEEEEEvvEEEEvNT_6ParamsE,"a",@progbits
	.sectionflags	@""
	.align	4
.nv.constant0._ZN7cutlass13device_kernelINS_4gemm6kernel13GemmUniversalIN4cute5tupleIJiiiiEEENS1_10collective13CollectiveMmaINS1_34MainloopSm90TmaGmmaWarpSpecializedILi6ENS5_IJNS4_1CILi1EEESB_SB_EEENS1_35KernelTmaWarpSpecializedCooperativeEEENS5_IJNSA_ILi128EEENSA_ILi16EEESF_EEENS_10bfloat16_tENS5_IJlSB_lEEESI_SJ_NS4_8TiledMMAINS4_8MMA_AtomIJNS4_4SM904GMMA27MMA_64x16x16_F32BF16BF16_SSILNSN_5MajorE0ELSP_0ELNSN_7ScaleInE1ELSQ_1EEEEEENS4_6LayoutINS5_IJNSA_ILi2EEESB_SB_EEENS5_IJSB_NSA_ILi0EEESW_EEEEENS5_IJNS4_10UnderscoreESZ_SZ_EEEEENS4_13SM90_TMA_LOADENS4_14ComposedLayoutINS4_7SwizzleILi3ELi4ELi3EEENS4_18smem_ptr_flag_bitsILi16EEENST_INS5_IJNSA_ILi8EEENSA_ILi64EEEEEENS5_IJS19_SB_EEEEEEEvNS4_8identityES12_S1D_vS1E_EENS_8epilogue10collective6detail29Sm90TmaWarpSpecializedAdapterINS1H_15DefaultEpilogueISI_SJ_SJ_NS1G_6thread17LinearCombinationISI_Li1EffLNS1L_9ScaleType4KindE0ELNS_15FloatRoundStyleE2ESI_EENS1_15EpilogueDefaultEEEEEvvEEEEvNT_6ParamsE:
	.zero		1664


//--------------------- SYMBOLS --------------------------

	.type		.nv.reservedSmem.offset0,@object
	.size		.nv.reservedSmem.offset0,0x4
	.type		__assertfail,@function
